	.headerflags	@"EF_CUDA_TEXMODE_UNIFIED EF_CUDA_64BIT_ADDRESS EF_CUDA_ACCELERATORS EF_CUDA_SM90 EF_CUDA_VIRTUAL_SM(EF_CUDA_SM90)"
	.elftype	@"ET_EXEC"


//--------------------- .nv.info                  --------------------------
	.section	.nv.info,"",@"SHT_CUDA_INFO"
	.align	4


	//----- nvinfo : EIATTR_REGCOUNT
	.align		4
        /*0000*/ 	.byte	0x04, 0x2f
        /*0002*/ 	.short	(.L_1 - .L_0)
	.align		4
.L_0:
        /*0004*/ 	.word	index@(triton_poi_fused_max_pool2d_with_indices_10)
        /*0008*/ 	.word	0x00000030


	//----- nvinfo : EIATTR_MIN_STACK_SIZE
	.align		4
.L_1:
        /*000c*/ 	.byte	0x04, 0x12
        /*000e*/ 	.short	(.L_3 - .L_2)
	.align		4
.L_2:
        /*0010*/ 	.word	index@(triton_poi_fused_max_pool2d_with_indices_10)
        /*0014*/ 	.word	0x00000000


	//----- nvinfo : EIATTR_FRAME_SIZE
	.align		4
.L_3:
        /*0018*/ 	.byte	0x04, 0x11
        /*001a*/ 	.short	(.L_5 - .L_4)
	.align		4
.L_4:
        /*001c*/ 	.word	index@(triton_poi_fused_max_pool2d_with_indices_10)
        /*0020*/ 	.word	0x00000000


	//----- nvinfo : EIATTR_MIN_STACK_SIZE
	.align		4
.L_5:
        /*0024*/ 	.byte	0x04, 0x12
        /*0026*/ 	.short	(.L_7 - .L_6)
	.align		4
.L_6:
        /*0028*/ 	.word	index@(triton_poi_fused_max_pool2d_with_indices_10)
        /*002c*/ 	.word	0x00000000
.L_7:


//--------------------- .nv.info.triton_poi_fused_max_pool2d_with_indices_10 --------------------------
	.section	.nv.info.triton_poi_fused_max_pool2d_with_indices_10,"",@"SHT_CUDA_INFO"
	.sectionflags	@""
	.align	4


	//----- nvinfo : EIATTR_CUDA_API_VERSION
	.align		4
        /*0000*/ 	.byte	0x04, 0x37
        /*0002*/ 	.short	(.L_9 - .L_8)
.L_8:
        /*0004*/ 	.word	0x0000007c


	//----- nvinfo : EIATTR_KPARAM_INFO
	.align		4
.L_9:
        /*0008*/ 	.byte	0x04, 0x17
        /*000a*/ 	.short	(.L_11 - .L_10)
.L_10:
        /*000c*/ 	.word	0x00000000
        /*0010*/ 	.short	0x0004
        /*0012*/ 	.short	0x001c
        /*0014*/ 	.byte	0x00, 0xf0, 0x11, 0x00


	//----- nvinfo : EIATTR_KPARAM_INFO
	.align		4
.L_11:
        /*0018*/ 	.byte	0x04, 0x17
        /*001a*/ 	.short	(.L_13 - .L_12)
.L_12:
        /*001c*/ 	.word	0x00000000
        /*0020*/ 	.short	0x0003
        /*0022*/ 	.short	0x0018
        /*0024*/ 	.byte	0x00, 0xf0, 0x11, 0x00


	//----- nvinfo : EIATTR_KPARAM_INFO
	.align		4
.L_13:
        /*0028*/ 	.byte	0x04, 0x17
        /*002a*/ 	.short	(.L_15 - .L_14)
.L_14:
        /*002c*/ 	.word	0x00000000
        /*0030*/ 	.short	0x0002
        /*0032*/ 	.short	0x0010
        /*0034*/ 	.byte	0x00, 0xf4, 0x21, 0x00


	//----- nvinfo : EIATTR_KPARAM_INFO
	.align		4
.L_15:
        /*0038*/ 	.byte	0x04, 0x17
        /*003a*/ 	.short	(.L_17 - .L_16)
.L_16:
        /*003c*/ 	.word	0x00000000
        /*0040*/ 	.short	0x0001
        /*0042*/ 	.short	0x0008
        /*0044*/ 	.byte	0x00, 0xf4, 0x21, 0x00


	//----- nvinfo : EIATTR_KPARAM_INFO
	.align		4
.L_17:
        /*0048*/ 	.byte	0x04, 0x17
        /*004a*/ 	.short	(.L_19 - .L_18)
.L_18:
        /*004c*/ 	.word	0x00000000
        /*0050*/ 	.short	0x0000
        /*0052*/ 	.short	0x0000
        /*0054*/ 	.byte	0x00, 0xf4, 0x21, 0x00


	//----- nvinfo : EIATTR_SPARSE_MMA_MASK
	.align		4
.L_19:
        /*0058*/ 	.byte	0x03, 0x50
        /*005a*/ 	.short	0x0000


	//----- nvinfo : EIATTR_MAXREG_COUNT
	.align		4
        /*005c*/ 	.byte	0x03, 0x1b
        /*005e*/ 	.short	0x00ff


	//----- nvinfo : EIATTR_EXIT_INSTR_OFFSETS
	.align		4
        /*0060*/ 	.byte	0x04, 0x1c
        /*0062*/ 	.short	(.L_21 - .L_20)


	//   ....[0]....
.L_20:
        /*0064*/ 	.word	0x000021d0


	//   ....[1]....
        /*0068*/ 	.word	0x00002200


	//----- nvinfo : EIATTR_REQNTID
	.align		4
.L_21:
        /*006c*/ 	.byte	0x04, 0x10
        /*006e*/ 	.short	(.L_23 - .L_22)
.L_22:
        /*0070*/ 	.word	0x00000080
        /*0074*/ 	.word	0x00000001
        /*0078*/ 	.word	0x00000001


	//----- nvinfo : EIATTR_CBANK_PARAM_SIZE
	.align		4
.L_23:
        /*007c*/ 	.byte	0x03, 0x19
        /*007e*/ 	.short	0x0020


	//----- nvinfo : EIATTR_PARAM_CBANK
	.align		4
        /*0080*/ 	.byte	0x04, 0x0a
        /*0082*/ 	.short	(.L_25 - .L_24)
	.align		4
.L_24:
        /*0084*/ 	.word	index@(.nv.constant0.triton_poi_fused_max_pool2d_with_indices_10)
        /*0088*/ 	.short	0x0210
        /*008a*/ 	.short	0x0020


	//----- nvinfo : EIATTR_SW_WAR
	.align		4
.L_25:
        /*008c*/ 	.byte	0x04, 0x36
        /*008e*/ 	.short	(.L_27 - .L_26)
.L_26:
        /*0090*/ 	.word	0x00000008
.L_27:


//--------------------- .nv.callgraph             --------------------------
	.section	.nv.callgraph,"",@"SHT_CUDA_CALLGRAPH"
	.align	4
	.sectionentsize	8
	.align		4
        /*0000*/ 	.word	0x00000000
	.align		4
        /*0004*/ 	.word	0xffffffff
	.align		4
        /*0008*/ 	.word	0x00000000
	.align		4
        /*000c*/ 	.word	0xfffffffe
	.align		4
        /*0010*/ 	.word	0x00000000
	.align		4
        /*0014*/ 	.word	0xfffffffd
	.align		4
        /*0018*/ 	.word	0x00000000
	.align		4
        /*001c*/ 	.word	0xfffffffc


//--------------------- .text.triton_poi_fused_max_pool2d_with_indices_10 --------------------------
	.section	.text.triton_poi_fused_max_pool2d_with_indices_10,"ax",@progbits
	.sectionflags	@"SHF_BARRIERS=1"
	.align	128
        .global         triton_poi_fused_max_pool2d_with_indices_10
        .type           triton_poi_fused_max_pool2d_with_indices_10,@function
        .size           triton_poi_fused_max_pool2d_with_indices_10,(.L_x_1 - triton_poi_fused_max_pool2d_with_indices_10)
        .other          triton_poi_fused_max_pool2d_with_indices_10,@"STO_CUDA_ENTRY STV_DEFAULT"
triton_poi_fused_max_pool2d_with_indices_10:
.text.triton_poi_fused_max_pool2d_with_indices_10:
[----:B------:R-:W0:Y:S02]  /*0000*/  LDC R1, c[0x0][0x28] ;  /* 0x00000a00ff017b82 */ /* 0x000e240000000800 */
[----:B------:R-:W1:Y:S01]  /*0010*/  S2R R0, SR_CTAID.X ;  /* 0x0000000000007919 */ /* 0x000e620000002500 */
[----:B------:R-:W2:Y:S01]  /*0020*/  LDC.64 R22, c[0x0][0x210] ;  /* 0x00008400ff167b82 */ /* 0x000ea20000000a00 */
[----:B------:R-:W-:Y:S01]  /*0030*/  ULDC.64 UR6, c[0x0][0x208] ;  /* 0x0000820000067ab9 */ /* 0x000fe20000000a00 */
[----:B------:R-:W3:Y:S01]  /*0040*/  S2R R3, SR_TID.X ;  /* 0x0000000000037919 */ /* 0x000ee20000002100 */
[----:B------:R-:W4:Y:S01]  /*0050*/  S2R R5, SR_CTAID.Y ;  /* 0x0000000000057919 */ /* 0x000f220000002600 */
[----:B------:R-:W-:Y:S02]  /*0060*/  IMAD.MOV.U32 R4, RZ, RZ, RZ ;  /* 0x000000ffff047224 */ /* 0x000fe400078e00ff */
[----:B------:R-:W-:Y:S02]  /*0070*/  IMAD.MOV.U32 R13, RZ, RZ, RZ ;  /* 0x000000ffff0d7224 */ /* 0x000fe400078e00ff */
[----:B------:R-:W-:Y:S02]  /*0080*/  IMAD.MOV.U32 R27, RZ, RZ, RZ ;  /* 0x000000ffff1b7224 */ /* 0x000fe400078e00ff */
[----:B------:R-:W-:-:S02]  /*0090*/  IMAD.MOV.U32 R35, RZ, RZ, RZ ;  /* 0x000000ffff237224 */ /* 0x000fc400078e00ff */
[----:B------:R-:W-:Y:S02]  /*00a0*/  IMAD.MOV.U32 R43, RZ, RZ, RZ ;  /* 0x000000ffff2b7224 */ /* 0x000fe400078e00ff */
[----:B------:R-:W-:Y:S02]  /*00b0*/  IMAD.MOV.U32 R40, RZ, RZ, RZ ;  /* 0x000000ffff287224 */ /* 0x000fe400078e00ff */
[----:B------:R-:W-:Y:S02]  /*00c0*/  IMAD.MOV.U32 R36, RZ, RZ, RZ ;  /* 0x000000ffff247224 */ /* 0x000fe400078e00ff */
[----:B------:R-:W-:Y:S01]  /*00d0*/  IMAD.MOV.U32 R44, RZ, RZ, RZ ;  /* 0x000000ffff2c7224 */ /* 0x000fe200078e00ff */
[----:B------:R-:W5:Y:S01]  /*00e0*/  S2UR UR5, SR_CgaCtaId ;  /* 0x00000000000579c3 */ /* 0x000f620000008800 */
[----:B------:R-:W-:Y:S01]  /*00f0*/  UMOV UR4, 0x400 ;  /* 0x0000040000047882 */ /* 0x000fe20000000000 */
[----:B------:R-:W-:Y:S01]  /*0100*/  ULDC.64 UR8, c[0x0][0x220] ;  /* 0x0000880000087ab9 */ /* 0x000fe20000000a00 */
[----:B-1----:R-:W-:Y:S01]  /*0110*/  IMAD.SHL.U32 R0, R0, 0x2, RZ ;  /* 0x0000000200007824 */ /* 0x002fe200078e00ff */
[----:B---3--:R-:W-:-:S04]  /*0120*/  SHF.R.U32.HI R37, RZ, 0x1, R3 ;  /* 0x00000001ff257819 */ /* 0x008fc80000011603 */
[----:B------:R-:W-:Y:S02]  /*0130*/  LOP3.LUT R6, R0, 0x1, R3, 0xf8, !PT ;  /* 0x0000000100067812 */ /* 0x000fe400078ef803 */
[----:B------:R-:W-:Y:S01]  /*0140*/  LOP3.LUT R2, R3, 0x40, RZ, 0xc0, !PT ;  /* 0x0000004003027812 */ /* 0x000fe200078ec0ff */
[----:B----4-:R-:W-:Y:S01]  /*0150*/  IMAD.SHL.U32 R16, R5, 0x100, RZ ;  /* 0x0000010005107824 */ /* 0x010fe200078e00ff */
[----:B------:R-:W-:Y:S02]  /*0160*/  SHF.R.S32.HI R7, RZ, 0x1f, R6 ;  /* 0x0000001fff077819 */ /* 0x000fe40000011406 */
[----:B------:R-:W-:Y:S02]  /*0170*/  SGXT.U32 R37, R37, 0x5 ;  /* 0x000000052525781a */ /* 0x000fe40000000000 */
[----:B------:R-:W-:Y:S02]  /*0180*/  LEA.HI R7, R7, R6, RZ, 0x4 ;  /* 0x0000000607077211 */ /* 0x000fe400078f20ff */
[----:B------:R-:W-:-:S02]  /*0190*/  SHF.R.U32.HI R2, RZ, 0x1, R2 ;  /* 0x00000001ff027819 */ /* 0x000fc40000011602 */
[----:B------:R-:W-:Y:S02]  /*01a0*/  LOP3.LUT R9, R7, 0xfffffff0, RZ, 0xc0, !PT ;  /* 0xfffffff007097812 */ /* 0x000fe400078ec0ff */
[----:B------:R-:W-:Y:S01]  /*01b0*/  LOP3.LUT R37, R37, R2, RZ, 0xfc, !PT ;  /* 0x0000000225257212 */ /* 0x000fe200078efcff */
[----:B------:R-:W-:Y:S01]  /*01c0*/  VIADD R2, R0, 0xfffffff0 ;  /* 0xfffffff000027836 */ /* 0x000fe20000000000 */
[----:B------:R-:W-:Y:S01]  /*01d0*/  SHF.R.S32.HI R7, RZ, 0x4, R7 ;  /* 0x00000004ff077819 */ /* 0x000fe20000011407 */
[----:B------:R-:W-:Y:S01]  /*01e0*/  IMAD.IADD R8, R6, 0x1, -R9 ;  /* 0x0000000106087824 */ /* 0x000fe200078e0a09 */
[----:B------:R-:W-:Y:S01]  /*01f0*/  LOP3.LUT R41, R16, R37, RZ, 0xfc, !PT ;  /* 0x0000002510297212 */ /* 0x000fe200078efcff */
[----:B------:R-:W-:Y:S01]  /*0200*/  IMAD.MOV.U32 R9, RZ, RZ, RZ ;  /* 0x000000ffff097224 */ /* 0x000fe200078e00ff */
[----:B------:R-:W-:Y:S01]  /*0210*/  LOP3.LUT R45, R16, 0x40, R37, 0xfe, !PT ;  /* 0x00000040102d7812 */ /* 0x000fe200078efe25 */
[----:B------:R-:W-:Y:S01]  /*0220*/  IMAD R42, R7, 0x20, R8 ;  /* 0x00000020072a7824 */ /* 0x000fe200078e0208 */
[----:B------:R-:W-:-:S02]  /*0230*/  ISETP.GT.AND P0, PT, R8, RZ, PT ;  /* 0x000000ff0800720c */ /* 0x000fc40003f04270 */
[----:B------:R-:W-:Y:S01]  /*0240*/  ISETP.GT.AND P2, PT, R8, -0x1, PT ;  /* 0xffffffff0800780c */ /* 0x000fe20003f44270 */
[----:B------:R-:W-:Y:S01]  /*0250*/  IMAD.SHL.U32 R42, R42, 0x2, RZ ;  /* 0x000000022a2a7824 */ /* 0x000fe200078e00ff */
[C---:B------:R-:W-:Y:S02]  /*0260*/  ISETP.LT.U32.AND P3, PT, R2.reuse, 0x100, P0 ;  /* 0x000001000200780c */ /* 0x040fe40000761070 */
[----:B------:R-:W-:Y:S01]  /*0270*/  ISETP.LT.U32.AND P4, PT, R2, 0x100, P2 ;  /* 0x000001000200780c */ /* 0x000fe20001781070 */
[----:B------:R-:W-:Y:S01]  /*0280*/  VIADD R10, R42, 0xffffffdf ;  /* 0xffffffdf2a0a7836 */ /* 0x000fe20000000000 */
[----:B------:R-:W-:Y:S01]  /*0290*/  ISETP.LT.AND P3, PT, R6, 0x100, P3 ;  /* 0x000001000600780c */ /* 0x000fe20001f61270 */
[----:B------:R-:W-:Y:S01]  /*02a0*/  VIADD R12, R42, 0xffffffe0 ;  /* 0xffffffe02a0c7836 */ /* 0x000fe20000000000 */
[----:B------:R-:W-:Y:S01]  /*02b0*/  ISETP.LT.AND P4, PT, R6, 0x100, P4 ;  /* 0x000001000600780c */ /* 0x000fe20002781270 */
[C---:B------:R-:W-:Y:S01]  /*02c0*/  IMAD R15, R41.reuse, 0x400, R10 ;  /* 0x00000400290f7824 */ /* 0x040fe200078e020a */
[C---:B------:R-:W-:Y:S01]  /*02d0*/  ISETP.LT.AND P6, PT, R41.reuse, 0x100, P3 ;  /* 0x000001002900780c */ /* 0x040fe20001fc1270 */
[C---:B------:R-:W-:Y:S01]  /*02e0*/  IMAD R21, R41.reuse, 0x400, R12 ;  /* 0x0000040029157824 */ /* 0x040fe200078e020c */
[----:B------:R-:W-:Y:S01]  /*02f0*/  ISETP.LT.AND P5, PT, R41, 0x100, P4 ;  /* 0x000001002900780c */ /* 0x000fe200027a1270 */
[----:B------:R-:W-:-:S02]  /*0300*/  IMAD.MOV.U32 R2, RZ, RZ, RZ ;  /* 0x000000ffff027224 */ /* 0x000fc400078e00ff */
[----:B--2---:R-:W-:-:S04]  /*0310*/  IMAD.WIDE R14, R15, 0x4, R22 ;  /* 0x000000040f0e7825 */ /* 0x004fc800078e0216 */
[----:B------:R-:W-:Y:S01]  /*0320*/  IMAD.WIDE R20, R21, 0x4, R22 ;  /* 0x0000000415147825 */ /* 0x000fe200078e0216 */
[----:B------:R-:W-:-:S03]  /*0330*/  ISETP.LT.AND P1, PT, R45, 0x100, P3 ;  /* 0x000001002d00780c */ /* 0x000fc60001f21270 */
[----:B------:R1:W2:Y:S01]  /*0340*/  @P6 LDG.E.EL R2, desc[UR6][R14.64] ;  /* 0x000000060e026981 */ /* 0x0002a2000c2e1900 */
[----:B------:R-:W-:-:S03]  /*0350*/  IMAD R19, R45, 0x400, R10 ;  /* 0x000004002d137824 */ /* 0x000fc600078e020a */
[----:B------:R3:W4:Y:S01]  /*0360*/  @P5 LDG.E.EL R9, desc[UR6][R20.64] ;  /* 0x0000000614095981 */ /* 0x000722000c2e1900 */
[----:B------:R-:W-:-:S05]  /*0370*/  IMAD.WIDE R18, R19, 0x4, R22 ;  /* 0x0000000413127825 */ /* 0x000fca00078e0216 */
[----:B------:R-:W5:Y:S01]  /*0380*/  @P1 LDG.E.EL R4, desc[UR6][R18.64] ;  /* 0x0000000612041981 */ /* 0x000f62000c2e1900 */
[----:B-1----:R-:W-:Y:S02]  /*0390*/  VIADD R14, R42, 0xffffffe1 ;  /* 0xffffffe12a0e7836 */ /* 0x002fe40000000000 */
[----:B---3--:R-:W-:Y:S02]  /*03a0*/  IMAD R21, R45, 0x400, R12 ;  /* 0x000004002d157824 */ /* 0x008fe400078e020c */
[----:B------:R-:W-:Y:S02]  /*03b0*/  IMAD R25, R41, 0x400, R14 ;  /* 0x0000040029197824 */ /* 0x000fe400078e020e */
[----:B------:R-:W-:-:S04]  /*03c0*/  IMAD.WIDE R20, R21, 0x4, R22 ;  /* 0x0000000415147825 */ /* 0x000fc800078e0216 */
[----:B------:R-:W-:Y:S01]  /*03d0*/  IMAD.WIDE R24, R25, 0x4, R22 ;  /* 0x0000000419187825 */ /* 0x000fe200078e0216 */
[----:B--2---:R-:W-:Y:S02]  /*03e0*/  SEL R2, R2, 0xff800000, P6 ;  /* 0xff80000002027807 */ /* 0x004fe40003000000 */
[----:B----4-:R-:W-:-:S04]  /*03f0*/  SEL R9, R9, 0xff800000, P5 ;  /* 0xff80000009097807 */ /* 0x010fc80002800000 */
[C---:B------:R-:W-:Y:S02]  /*0400*/  FSETP.GT.AND P6, PT, R9.reuse, R2, PT ;  /* 0x000000020900720b */ /* 0x040fe40003fc4000 */
[----:B-----5:R-:W-:Y:S01]  /*0410*/  SEL R26, R4, 0xff800000, P1 ;  /* 0xff800000041a7807 */ /* 0x020fe20000800000 */
[----:B------:R-:W-:Y:S01]  /*0420*/  IMAD.MOV.U32 R4, RZ, RZ, RZ ;  /* 0x000000ffff047224 */ /* 0x000fe200078e00ff */
[----:B------:R-:W-:Y:S02]  /*0430*/  FSETP.NAN.AND P1, PT, R9, R9, PT ;  /* 0x000000090900720b */ /* 0x000fe40003f28000 */
[----:B------:R-:W-:-:S03]  /*0440*/  P2R R33, PR, RZ, 0x40 ;  /* 0x00000040ff217803 */ /* 0x000fc60000000000 */
[----:B------:R-:W2:Y:S04]  /*0450*/  @P5 LDG.E.EL R4, desc[UR6][R24.64] ;  /* 0x0000000618045981 */ /* 0x000ea8000c2e1900 */
[----:B------:R-:W-:Y:S01]  /*0460*/  @!P6 FSEL R9, R9, R2, P1 ;  /* 0x000000020909e208 */ /* 0x000fe20000800000 */
[----:B------:R-:W-:Y:S01]  /*0470*/  IMAD.MOV.U32 R2, RZ, RZ, RZ ;  /* 0x000000ffff027224 */ /* 0x000fe200078e00ff */
[----:B------:R-:W-:-:S13]  /*0480*/  ISETP.LT.AND P1, PT, R45, 0x100, P4 ;  /* 0x000001002d00780c */ /* 0x000fda0002721270 */
[----:B------:R-:W3:Y:S01]  /*0490*/  @P1 LDG.E.EL R2, desc[UR6][R20.64] ;  /* 0x0000000614021981 */ /* 0x000ee2000c2e1900 */
[----:B------:R-:W-:-:S05]  /*04a0*/  LOP3.LUT R39, R16, 0x80, R37, 0xfe, !PT ;  /* 0x0000008010277812 */ /* 0x000fca00078efe25 */
[----:B------:R-:W-:-:S04]  /*04b0*/  IMAD R19, R39, 0x400, R10 ;  /* 0x0000040027137824 */ /* 0x000fc800078e020a */
[----:B------:R-:W-:Y:S01]  /*04c0*/  IMAD.WIDE R18, R19, 0x4, R22 ;  /* 0x0000000413127825 */ /* 0x000fe200078e0216 */
[----:B---3--:R-:W-:-:S04]  /*04d0*/  SEL R11, R2, 0xff800000, P1 ;  /* 0xff800000020b7807 */ /* 0x008fc80000800000 */
[C---:B------:R-:W-:Y:S02]  /*04e0*/  FSETP.GT.AND P6, PT, R11.reuse, R26, PT ;  /* 0x0000001a0b00720b */ /* 0x040fe40003fc4000 */
[----:B--2---:R-:W-:Y:S02]  /*04f0*/  SEL R2, R4, 0xff800000, P5 ;  /* 0xff80000004027807 */ /* 0x004fe40002800000 */
[----:B------:R-:W-:Y:S01]  /*0500*/  FSETP.NAN.AND P5, PT, R11, R11, PT ;  /* 0x0000000b0b00720b */ /* 0x000fe20003fa8000 */
[----:B------:R-:W-:-:S08]  /*0510*/  IMAD.MOV.U32 R4, RZ, RZ, RZ ;  /* 0x000000ffff047224 */ /* 0x000fd000078e00ff */
[----:B------:R-:W-:Y:S02]  /*0520*/  @!P6 FSEL R11, R11, R26, P5 ;  /* 0x0000001a0b0be208 */ /* 0x000fe40002800000 */
[----:B------:R-:W-:-:S13]  /*0530*/  ISETP.LT.AND P5, PT, R39, 0x100, P3 ;  /* 0x000001002700780c */ /* 0x000fda0001fa1270 */
[----:B------:R-:W2:Y:S01]  /*0540*/  @P5 LDG.E.EL R4, desc[UR6][R18.64] ;  /* 0x0000000612045981 */ /* 0x000ea2000c2e1900 */
[----:B------:R-:W-:-:S04]  /*0550*/  IMAD R21, R45, 0x400, R14 ;  /* 0x000004002d157824 */ /* 0x000fc800078e020e */
[----:B------:R-:W-:Y:S01]  /*0560*/  IMAD.WIDE R20, R21, 0x4, R22 ;  /* 0x0000000415147825 */ /* 0x000fe200078e0216 */
[----:B--2---:R-:W-:-:S03]  /*0570*/  SEL R24, R4, 0xff800000, P5 ;  /* 0xff80000004187807 */ /* 0x004fc60002800000 */
[----:B------:R-:W-:-:S06]  /*0580*/  IMAD.MOV.U32 R4, RZ, RZ, RZ ;  /* 0x000000ffff047224 */ /* 0x000fcc00078e00ff */
[----:B------:R-:W2:Y:S01]  /*0590*/  @P1 LDG.E.EL R4, desc[UR6][R20.64] ;  /* 0x0000000614041981 */ /* 0x000ea2000c2e1900 */
[----:B------:R-:W-:Y:S02]  /*05a0*/  P2R R32, PR, RZ, 0x40 ;  /* 0x00000040ff207803 */ /* 0x000fe40000000000 */
[-C--:B------:R-:W-:Y:S02]  /*05b0*/  FSETP.GEU.AND P6, PT, R9, R2.reuse, PT ;  /* 0x000000020900720b */ /* 0x080fe40003fce000 */
[----:B------:R-:W-:-:S11]  /*05c0*/  FSETP.NAN.AND P5, PT, R2, R2, PT ;  /* 0x000000020200720b */ /* 0x000fd60003fa8000 */
[----:B------:R-:W-:Y:S01]  /*05d0*/  @P6 FSEL R2, R2, R9, P5 ;  /* 0x0000000902026208 */ /* 0x000fe20002800000 */
[----:B------:R-:W-:-:S04]  /*05e0*/  IMAD R9, R39, 0x400, R12 ;  /* 0x0000040027097824 */ /* 0x000fc800078e020c */
[----:B------:R-:W-:Y:S01]  /*05f0*/  IMAD.WIDE R18, R9, 0x4, R22 ;  /* 0x0000000409127825 */ /* 0x000fe200078e0216 */
[----:B--2---:R-:W-:Y:S02]  /*0600*/  SEL R4, R4, 0xff800000, P1 ;  /* 0xff80000004047807 */ /* 0x004fe40000800000 */
[----:B------:R-:W-:-:S13]  /*0610*/  ISETP.LT.AND P1, PT, R39, 0x100, P4 ;  /* 0x000001002700780c */ /* 0x000fda0002721270 */
[----:B------:R-:W2:Y:S01]  /*0620*/  @P1 LDG.E.EL R13, desc[UR6][R18.64] ;  /* 0x00000006120d1981 */ /* 0x000ea2000c2e1900 */
[----:B------:R-:W-:Y:S02]  /*0630*/  P2R R29, PR, RZ, 0x40 ;  /* 0x00000040ff1d7803 */ /* 0x000fe40000000000 */
[----:B------:R-:W-:-:S04]  /*0640*/  LOP3.LUT R37, R16, 0xc0, R37, 0xfe, !PT ;  /* 0x000000c010257812 */ /* 0x000fc800078efe25 */
[----:B------:R-:W-:Y:S02]  /*0650*/  ISETP.LT.AND P3, PT, R37, 0x100, P3 ;  /* 0x000001002500780c */ /* 0x000fe40001f61270 */
[----:B--2---:R-:W-:-:S04]  /*0660*/  SEL R9, R13, 0xff800000, P1 ;  /* 0xff8000000d097807 */ /* 0x004fc80000800000 */
[C---:B------:R-:W-:Y:S02]  /*0670*/  FSETP.GT.AND P6, PT, R9.reuse, R24, PT ;  /* 0x000000180900720b */ /* 0x040fe40003fc4000 */
[----:B------:R-:W-:Y:S02]  /*0680*/  FSETP.NAN.AND P5, PT, R9, R9, PT ;  /* 0x000000090900720b */ /* 0x000fe40003fa8000 */
[----:B------:R-:W-:-:S09]  /*0690*/  P2R R31, PR, RZ, 0x40 ;  /* 0x00000040ff1f7803 */ /* 0x000fd20000000000 */
[----:B------:R-:W-:Y:S02]  /*06a0*/  @!P6 FSEL R9, R9, R24, P5 ;  /* 0x000000180909e208 */ /* 0x000fe40002800000 */
[-C--:B------:R-:W-:Y:S02]  /*06b0*/  FSETP.GEU.AND P6, PT, R11, R4.reuse, PT ;  /* 0x000000040b00720b */ /* 0x080fe40003fce000 */
[----:B------:R-:W-:Y:S01]  /*06c0*/  FSETP.NAN.AND P5, PT, R4, R4, PT ;  /* 0x000000040400720b */ /* 0x000fe20003fa8000 */
[----:B------:R-:W-:-:S10]  /*06d0*/  IMAD.MOV.U32 R13, RZ, RZ, RZ ;  /* 0x000000ffff0d7224 */ /* 0x000fd400078e00ff */
[----:B------:R-:W-:Y:S01]  /*06e0*/  @P6 FSEL R4, R4, R11, P5 ;  /* 0x0000000b04046208 */ /* 0x000fe20002800000 */
[----:B------:R-:W-:-:S04]  /*06f0*/  IMAD R11, R37, 0x400, R10 ;  /* 0x00000400250b7824 */ /* 0x000fc800078e020a */
[----:B------:R-:W-:-:S05]  /*0700*/  IMAD.WIDE R10, R11, 0x4, R22 ;  /* 0x000000040b0a7825 */ /* 0x000fca00078e0216 */
[----:B------:R-:W2:Y:S01]  /*0710*/  @P3 LDG.E.EL R13, desc[UR6][R10.64] ;  /* 0x000000060a0d3981 */ /* 0x000ea2000c2e1900 */
[----:B------:R-:W-:Y:S01]  /*0720*/  ISETP.LT.AND P4, PT, R37, 0x100, P4 ;  /* 0x000001002500780c */ /* 0x000fe20002781270 */
[----:B------:R-:W-:Y:S01]  /*0730*/  IMAD.MOV.U32 R15, RZ, RZ, RZ ;  /* 0x000000ffff0f7224 */ /* 0x000fe200078e00ff */
[----:B--2---:R-:W-:Y:S01]  /*0740*/  SEL R16, R13, 0xff800000, P3 ;  /* 0xff8000000d107807 */ /* 0x004fe20001800000 */
[----:B------:R-:W-:-:S04]  /*0750*/  IMAD R13, R37, 0x400, R12 ;  /* 0x00000400250d7824 */ /* 0x000fc800078e020c */
[----:B------:R-:W-:-:S06]  /*0760*/  IMAD.WIDE R12, R13, 0x4, R22 ;  /* 0x000000040d0c7825 */ /* 0x000fcc00078e0216 */
[----:B------:R1:W2:Y:S01]  /*0770*/  @P4 LDG.E.EL R15, desc[UR6][R12.64] ;  /* 0x000000060c0f4981 */ /* 0x0002a2000c2e1900 */
[----:B------:R-:W-:Y:S01]  /*0780*/  P2R R28, PR, RZ, 0x40 ;  /* 0x00000040ff1c7803 */ /* 0x000fe20000000000 */
[--C-:B------:R-:W-:Y:S02]  /*0790*/  IMAD R11, R39, 0x400, R14.reuse ;  /* 0x00000400270b7824 */ /* 0x100fe400078e020e */
[----:B------:R-:W-:Y:S02]  /*07a0*/  IMAD R17, R37, 0x400, R14 ;  /* 0x0000040025117824 */ /* 0x000fe400078e020e */
[----:B------:R-:W-:Y:S01]  /*07b0*/  IMAD.WIDE R10, R11, 0x4, R22 ;  /* 0x000000040b0a7825 */ /* 0x000fe200078e0216 */
[----:B------:R-:W-:-:S03]  /*07c0*/  CS2R R24, SRZ ;  /* 0x0000000000187805 */ /* 0x000fc6000001ff00 */
[----:B-1----:R-:W-:-:S05]  /*07d0*/  IMAD.WIDE R12, R17, 0x4, R22 ;  /* 0x00000004110c7825 */ /* 0x002fca00078e0216 */
[----:B------:R-:W3:Y:S01]  /*07e0*/  @P4 LDG.E.EL R24, desc[UR6][R12.64] ;  /* 0x000000060c184981 */ /* 0x000ee2000c2e1900 */
[----:B--2---:R-:W-:-:S04]  /*07f0*/  SEL R15, R15, 0xff800000, P4 ;  /* 0xff8000000f0f7807 */ /* 0x004fc80002000000 */
[C---:B------:R-:W-:Y:S02]  /*0800*/  FSETP.GT.AND P6, PT, R15.reuse, R16, PT ;  /* 0x000000100f00720b */ /* 0x040fe40003fc4000 */
[----:B------:R-:W-:-:S11]  /*0810*/  FSETP.NAN.AND P3, PT, R15, R15, PT ;  /* 0x0000000f0f00720b */ /* 0x000fd60003f68000 */
[----:B------:R-:W-:Y:S01]  /*0820*/  @!P6 FSEL R15, R15, R16, P3 ;  /* 0x000000100f0fe208 */ /* 0x000fe20001800000 */
[----:B------:R-:W-:-:S06]  /*0830*/  IMAD.MOV.U32 R16, RZ, RZ, RZ ;  /* 0x000000ffff107224 */ /* 0x000fcc00078e00ff */
[----:B------:R1:W2:Y:S01]  /*0840*/  @P1 LDG.E.EL R16, desc[UR6][R10.64] ;  /* 0x000000060a101981 */ /* 0x0002a2000c2e1900 */
[----:B---3--:R-:W-:-:S04]  /*0850*/  SEL R24, R24, 0xff800000, P4 ;  /* 0xff80000018187807 */ /* 0x008fc80002000000 */
[----:B------:R-:W-:Y:S01]  /*0860*/  FSETP.GEU.AND P3, PT, R15, R24, PT ;  /* 0x000000180f00720b */ /* 0x000fe20003f6e000 */
[----:B------:R-:W-:-:S05]  /*0870*/  VIADD R26, R6, 0xf ;  /* 0x0000000f061a7836 */ /* 0x000fca0000000000 */
[----:B------:R-:W-:Y:S01]  /*0880*/  ISETP.LT.U32.AND P0, PT, R26, 0x10f, P0 ;  /* 0x0000010f1a00780c */ /* 0x000fe20000701070 */
[----:B------:R-:W-:-:S04]  /*0890*/  VIADD R34, R42, 0xffffffff ;  /* 0xffffffff2a227836 */ /* 0x000fc80000000000 */
[----:B-1----:R-:W-:-:S04]  /*08a0*/  IMAD R11, R41, 0x400, R34 ;  /* 0x00000400290b7824 */ /* 0x002fc800078e0222 */
[----:B------:R-:W-:Y:S01]  /*08b0*/  IMAD.WIDE R10, R11, 0x4, R22 ;  /* 0x000000040b0a7825 */ /* 0x000fe200078e0216 */
[----:B--2---:R-:W-:-:S04]  /*08c0*/  SEL R16, R16, 0xff800000, P1 ;  /* 0xff80000010107807 */ /* 0x004fc80000800000 */
[-C--:B------:R-:W-:Y:S02]  /*08d0*/  FSETP.GEU.AND P5, PT, R9, R16.reuse, PT ;  /* 0x000000100900720b */ /* 0x080fe40003fae000 */
[----:B------:R-:W-:-:S11]  /*08e0*/  FSETP.NAN.AND P1, PT, R16, R16, PT ;  /* 0x000000101000720b */ /* 0x000fd60003f28000 */
[----:B------:R-:W-:Y:S02]  /*08f0*/  @P5 FSEL R16, R16, R9, P1 ;  /* 0x0000000910105208 */ /* 0x000fe40000800000 */
[----:B------:R-:W-:-:S04]  /*0900*/  FSETP.NAN.AND P1, PT, R24, R24, PT ;  /* 0x000000181800720b */ /* 0x000fc80003f28000 */
[----:B------:R-:W-:Y:S02]  /*0910*/  @P3 FSEL R24, R24, R15, P1 ;  /* 0x0000000f18183208 */ /* 0x000fe40000800000 */
[----:B------:R-:W-:-:S13]  /*0920*/  ISETP.LT.AND P1, PT, R41, 0x100, P0 ;  /* 0x000001002900780c */ /* 0x000fda0000721270 */
[----:B------:R-:W2:Y:S01]  /*0930*/  @P1 LDG.E.EL R27, desc[UR6][R10.64] ;  /* 0x000000060a1b1981 */ /* 0x000ea2000c2e1900 */
[----:B------:R-:W-:-:S04]  /*0940*/  IMAD R15, R45, 0x400, R34 ;  /* 0x000004002d0f7824 */ /* 0x000fc800078e0222 */
[----:B------:R-:W-:Y:S01]  /*0950*/  IMAD.WIDE R14, R15, 0x4, R22 ;  /* 0x000000040f0e7825 */ /* 0x000fe200078e0216 */
[----:B--2---:R-:W-:Y:S02]  /*0960*/  SEL R27, R27, 0xff800000, P1 ;  /* 0xff8000001b1b7807 */ /* 0x004fe40000800000 */
[----:B------:R-:W-:-:S13]  /*0970*/  ISETP.LT.AND P1, PT, R45, 0x100, P0 ;  /* 0x000001002d00780c */ /* 0x000fda0000721270 */
[----:B------:R-:W2:Y:S01]  /*0980*/  @P1 LDG.E.EL R25, desc[UR6][R14.64] ;  /* 0x000000060e191981 */ /* 0x000ea2000c2e1900 */
[----:B------:R-:W-:Y:S02]  /*0990*/  P2R R20, PR, RZ, 0x8 ;  /* 0x00000008ff147803 */ /* 0x000fe40000000000 */
[----:B------:R-:W-:-:S04]  /*09a0*/  FSETP.GEU.AND P3, PT, R2, R27, PT ;  /* 0x0000001b0200720b */ /* 0x000fc80003f6e000 */
[----:B------:R-:W-:Y:S01]  /*09b0*/  P2R R19, PR, RZ, 0x8 ;  /* 0x00000008ff137803 */ /* 0x000fe20000000000 */
[--C-:B------:R-:W-:Y:S02]  /*09c0*/  IMAD R13, R39, 0x400, R34.reuse ;  /* 0x00000400270d7824 */ /* 0x100fe400078e0222 */
[----:B------:R-:W-:Y:S02]  /*09d0*/  IMAD R11, R37, 0x400, R34 ;  /* 0x00000400250b7824 */ /* 0x000fe400078e0222 */
[----:B------:R-:W-:-:S04]  /*09e0*/  IMAD.WIDE R12, R13, 0x4, R22 ;  /* 0x000000040d0c7825 */ /* 0x000fc800078e0216 */
[----:B------:R-:W-:Y:S02]  /*09f0*/  IMAD.MOV.U32 R9, RZ, RZ, RZ ;  /* 0x000000ffff097224 */ /* 0x000fe400078e00ff */
[----:B------:R-:W-:Y:S01]  /*0a00*/  IMAD.WIDE R10, R11, 0x4, R22 ;  /* 0x000000040b0a7825 */ /* 0x000fe200078e0216 */
[----:B--2---:R-:W-:Y:S02]  /*0a10*/  SEL R25, R25, 0xff800000, P1 ;  /* 0xff80000019197807 */ /* 0x004fe40000800000 */
[----:B------:R-:W-:-:S04]  /*0a20*/  FSETP.NAN.AND P1, PT, R27, R27, PT ;  /* 0x0000001b1b00720b */ /* 0x000fc80003f28000 */
[----:B------:R-:W-:Y:S02]  /*0a30*/  @P3 FSEL R27, R27, R2, P1 ;  /* 0x000000021b1b3208 */ /* 0x000fe40000800000 */
[-C--:B------:R-:W-:Y:S02]  /*0a40*/  FSETP.GEU.AND P3, PT, R4, R25.reuse, PT ;  /* 0x000000190400720b */ /* 0x080fe40003f6e000 */
[----:B------:R-:W-:-:S11]  /*0a50*/  FSETP.NAN.AND P1, PT, R25, R25, PT ;  /* 0x000000191900720b */ /* 0x000fd60003f28000 */
[----:B------:R-:W-:Y:S02]  /*0a60*/  @P3 FSEL R25, R25, R4, P1 ;  /* 0x0000000419193208 */ /* 0x000fe40000800000 */
[----:B------:R-:W-:Y:S02]  /*0a70*/  ISETP.LT.AND P1, PT, R39, 0x100, P0 ;  /* 0x000001002700780c */ /* 0x000fe40000721270 */
[----:B------:R-:W-:-:S11]  /*0a80*/  ISETP.LT.AND P0, PT, R37, 0x100, P0 ;  /* 0x000001002500780c */ /* 0x000fd60000701270 */
[----:B------:R1:W2:Y:S04]  /*0a90*/  @P1 LDG.E.EL R35, desc[UR6][R12.64] ;  /* 0x000000060c231981 */ /* 0x0002a8000c2e1900 */
[----:B------:R-:W3:Y:S01]  /*0aa0*/  @P0 LDG.E.EL R9, desc[UR6][R10.64] ;  /* 0x000000060a090981 */ /* 0x000ee2000c2e1900 */
[----:B------:R-:W-:Y:S02]  /*0ab0*/  P2R R18, PR, RZ, 0x8 ;  /* 0x00000008ff127803 */ /* 0x000fe40000000000 */
[----:B------:R-:W-:Y:S01]  /*0ac0*/  ISETP.LT.U32.AND P2, PT, R26, 0x10f, P2 ;  /* 0x0000010f1a00780c */ /* 0x000fe20001741070 */
[----:B-1----:R-:W-:-:S04]  /*0ad0*/  IMAD R13, R41, 0x400, R42 ;  /* 0x00000400290d7824 */ /* 0x002fc800078e022a */
[----:B------:R-:W-:Y:S01]  /*0ae0*/  IMAD.WIDE R12, R13, 0x4, R22 ;  /* 0x000000040d0c7825 */ /* 0x000fe200078e0216 */
[----:B--2---:R-:W-:-:S04]  /*0af0*/  SEL R35, R35, 0xff800000, P1 ;  /* 0xff80000023237807 */ /* 0x004fc80000800000 */
[----:B------:R-:W-:Y:S02]  /*0b00*/  FSETP.GEU.AND P3, PT, R16, R35, PT ;  /* 0x000000231000720b */ /* 0x000fe40003f6e000 */
[----:B---3--:R-:W-:-:S04]  /*0b10*/  SEL R9, R9, 0xff800000, P0 ;  /* 0xff80000009097807 */ /* 0x008fc80000000000 */
[----:B------:R-:W-:Y:S02]  /*0b20*/  FSETP.GEU.AND P1, PT, R24, R9, PT ;  /* 0x000000091800720b */ /* 0x000fe40003f2e000 */
[----:B------:R-:W-:-:S05]  /*0b30*/  FSETP.NAN.AND P0, PT, R35, R35, PT ;  /* 0x000000232300720b */ /* 0x000fca0003f08000 */
[----:B------:R-:W-:Y:S02]  /*0b40*/  @P3 FSEL R35, R35, R16, P0 ;  /* 0x0000001023233208 */ /* 0x000fe40000000000 */
[----:B------:R-:W-:-:S04]  /*0b50*/  FSETP.NAN.AND P0, PT, R9, R9, PT ;  /* 0x000000090900720b */ /* 0x000fc80003f08000 */
[----:B------:R-:W-:Y:S02]  /*0b60*/  @P1 FSEL R9, R9, R24, P0 ;  /* 0x0000001809091208 */ /* 0x000fe40000000000 */
[----:B------:R-:W-:Y:S01]  /*0b70*/  ISETP.LT.AND P0, PT, R41, 0x100, P2 ;  /* 0x000001002900780c */ /* 0x000fe20001701270 */
[----:B------:R-:W-:-:S12]  /*0b80*/  IMAD.MOV.U32 R24, RZ, RZ, RZ ;  /* 0x000000ffff187224 */ /* 0x000fd800078e00ff */
[----:B------:R-:W2:Y:S01]  /*0b90*/  @P0 LDG.E.EL R24, desc[UR6][R12.64] ;  /* 0x000000060c180981 */ /* 0x000ea2000c2e1900 */
[----:B------:R-:W-:Y:S02]  /*0ba0*/  P2R R17, PR, RZ, 0x8 ;  /* 0x00000008ff117803 */ /* 0x000fe40000000000 */
[----:B------:R-:W-:Y:S01]  /*0bb0*/  P2R R16, PR, RZ, 0x2 ;  /* 0x00000002ff107803 */ /* 0x000fe20000000000 */
[----:B------:R-:W-:Y:S02]  /*0bc0*/  IMAD R11, R45, 0x400, R42 ;  /* 0x000004002d0b7824 */ /* 0x000fe400078e022a */
[----:B------:R-:W-:Y:S02]  /*0bd0*/  IMAD.MOV.U32 R2, RZ, RZ, RZ ;  /* 0x000000ffff027224 */ /* 0x000fe400078e00ff */
[----:B------:R-:W-:Y:S01]  /*0be0*/  IMAD.WIDE R10, R11, 0x4, R22 ;  /* 0x000000040b0a7825 */ /* 0x000fe200078e0216 */
[----:B--2---:R-:W-:-:S04]  /*0bf0*/  SEL R24, R24, 0xff800000, P0 ;  /* 0xff80000018187807 */ /* 0x004fc80000000000 */
[-C--:B------:R-:W-:Y:S02]  /*0c00*/  FSETP.GEU.AND P3, PT, R27, R24.reuse, PT ;  /* 0x000000181b00720b */ /* 0x080fe40003f6e000 */
[----:B------:R-:W-:-:S11]  /*0c10*/  FSETP.NAN.AND P1, PT, R24, R24, PT ;  /* 0x000000181800720b */ /* 0x000fd60003f28000 */
[----:B------:R-:W-:Y:S02]  /*0c20*/  @P3 FSEL R24, R24, R27, P1 ;  /* 0x0000001b18183208 */ /* 0x000fe40000800000 */
[----:B------:R-:W-:-:S13]  /*0c30*/  ISETP.LT.AND P1, PT, R45, 0x100, P2 ;  /* 0x000001002d00780c */ /* 0x000fda0001721270 */
[----:B------:R1:W2:Y:S01]  /*0c40*/  @P1 LDG.E.EL R2, desc[UR6][R10.64] ;  /* 0x000000060a021981 */ /* 0x0002a2000c2e1900 */
[----:B------:R-:W-:-:S04]  /*0c50*/  VIADD R4, R42, 0x1 ;  /* 0x000000012a047836 */ /* 0x000fc80000000000 */
[----:B------:R-:W-:-:S04]  /*0c60*/  IMAD R13, R41, 0x400, R4 ;  /* 0x00000400290d7824 */ /* 0x000fc800078e0204 */
[----:B------:R-:W-:-:S04]  /*0c70*/  IMAD.WIDE R12, R13, 0x4, R22 ;  /* 0x000000040d0c7825 */ /* 0x000fc800078e0216 */
[----:B-1----:R-:W-:-:S04]  /*0c80*/  IMAD R11, R45, 0x400, R4 ;  /* 0x000004002d0b7824 */ /* 0x002fc800078e0204 */
[----:B------:R-:W-:-:S05]  /*0c90*/  IMAD.WIDE R10, R11, 0x4, R22 ;  /* 0x000000040b0a7825 */ /* 0x000fca00078e0216 */
[----:B------:R-:W3:Y:S01]  /*0ca0*/  @P1 LDG.E.EL R43, desc[UR6][R10.64] ;  /* 0x000000060a2b1981 */ /* 0x000ee2000c2e1900 */
[----:B--2---:R-:W-:Y:S01]  /*0cb0*/  SEL R26, R2, 0xff800000, P1 ;  /* 0xff800000021a7807 */ /* 0x004fe20000800000 */
[----:B------:R-:W-:-:S06]  /*0cc0*/  IMAD.MOV.U32 R2, RZ, RZ, RZ ;  /* 0x000000ffff027224 */ /* 0x000fcc00078e00ff */
[----:B------:R-:W2:Y:S01]  /*0cd0*/  @P0 LDG.E.EL R2, desc[UR6][R12.64] ;  /* 0x000000060c020981 */ /* 0x000ea2000c2e1900 */
[-C--:B------:R-:W-:Y:S02]  /*0ce0*/  FSETP.GEU.AND P4, PT, R25, R26.reuse, PT ;  /* 0x0000001a1900720b */ /* 0x080fe40003f8e000 */
[----:B------:R-:W-:Y:S02]  /*0cf0*/  P2R R15, PR, RZ, 0x8 ;  /* 0x00000008ff0f7803 */ /* 0x000fe40000000000 */
[----:B------:R-:W-:Y:S02]  /*0d00*/  FSETP.NAN.AND P3, PT, R26, R26, PT ;  /* 0x0000001a1a00720b */ /* 0x000fe40003f68000 */
[----:B------:R-:W-:-:S07]  /*0d10*/  P2R R14, PR, RZ, 0x10 ;  /* 0x00000010ff0e7803 */ /* 0x000fce0000000000 */
[----:B------:R-:W-:Y:S02]  /*0d20*/  @P4 FSEL R26, R26, R25, P3 ;  /* 0x000000191a1a4208 */ /* 0x000fe40001800000 */
[----:B---3--:R-:W-:-:S04]  /*0d30*/  SEL R43, R43, 0xff800000, P1 ;  /* 0xff8000002b2b7807 */ /* 0x008fc80000800000 */
[----:B------:R-:W-:Y:S02]  /*0d40*/  FSETP.GEU.AND P1, PT, R26, R43, PT ;  /* 0x0000002b1a00720b */ /* 0x000fe40003f2e000 */
[----:B------:R-:W-:Y:S02]  /*0d50*/  LEA R7, R7, 0x1, 0x1 ;  /* 0x0000000107077811 */ /* 0x000fe400078e08ff */
[----:B------:R-:W-:Y:S01]  /*0d60*/  P2R R10, PR, RZ, 0x2 ;  /* 0x00000002ff0a7803 */ /* 0x000fe20000000000 */
[----:B------:R-:W-:Y:S01]  /*0d70*/  IMAD.MOV.U32 R27, RZ, RZ, RZ ;  /* 0x000000ffff1b7224 */ /* 0x000fe200078e00ff */
[----:B--2---:R-:W-:-:S04]  /*0d80*/  SEL R2, R2, 0xff800000, P0 ;  /* 0xff80000002027807 */ /* 0x004fc80000000000 */
[-C--:B------:R-:W-:Y:S02]  /*0d90*/  FSETP.GEU.AND P4, PT, R24, R2.reuse, PT ;  /* 0x000000021800720b */ /* 0x080fe40003f8e000 */
[----:B------:R-:W-:-:S11]  /*0da0*/  FSETP.NAN.AND P0, PT, R2, R2, PT ;  /* 0x000000020200720b */ /* 0x000fd60003f08000 */
[----:B------:R-:W-:Y:S02]  /*0db0*/  @P4 FSEL R2, R2, R24, P0 ;  /* 0x0000001802024208 */ /* 0x000fe40000000000 */
[----:B------:R-:W-:-:S04]  /*0dc0*/  FSETP.NAN.AND P0, PT, R43, R43, PT ;  /* 0x0000002b2b00720b */ /* 0x000fc80003f08000 */
[----:B------:R-:W-:Y:S02]  /*0dd0*/  @P1 FSEL R43, R43, R26, P0 ;  /* 0x0000001a2b2b1208 */ /* 0x000fe40000000000 */
[----:B------:R-:W-:-:S04]  /*0de0*/  ISETP.GE.AND P0, PT, R7, 0x20, PT ;  /* 0x000000200700780c */ /* 0x000fc80003f06270 */
[----:B------:R-:W-:-:S04]  /*0df0*/  ISETP.GT.AND P0, PT, R6, -0x10, !P0 ;  /* 0xfffffff00600780c */ /* 0x000fc80004704270 */
[----:B------:R-:W-:-:S04]  /*0e00*/  ISETP.GT.AND P1, PT, R8, RZ, P0 ;  /* 0x000000ff0800720c */ /* 0x000fc80000724270 */
[----:B------:R-:W-:Y:S01]  /*0e10*/  ISETP.LT.AND P1, PT, R6, 0x100, P1 ;  /* 0x000001000600780c */ /* 0x000fe20000f21270 */
[----:B------:R-:W-:-:S03]  /*0e20*/  VIADD R26, R42, 0x1f ;  /* 0x0000001f2a1a7836 */ /* 0x000fc60000000000 */
[C---:B------:R-:W-:Y:S01]  /*0e30*/  ISETP.LT.AND P3, PT, R41.reuse, 0x100, P1 ;  /* 0x000001002900780c */ /* 0x040fe20000f61270 */
[----:B------:R-:W-:-:S04]  /*0e40*/  IMAD R13, R41, 0x400, R26 ;  /* 0x00000400290d7824 */ /* 0x000fc800078e021a */
[----:B------:R-:W-:-:S08]  /*0e50*/  IMAD.WIDE R12, R13, 0x4, R22 ;  /* 0x000000040d0c7825 */ /* 0x000fd000078e0216 */
        /* <DEDUP_REMOVED lines=9> */
[----:B------:R-:W-:-:S04]  /*0ef0*/  IMAD R13, R39, 0x400, R42 ;  /* 0x00000400270d7824 */ /* 0x000fc800078e022a */
[----:B------:R-:W-:Y:S01]  /*0f00*/  IMAD.WIDE R12, R13, 0x4, R22 ;  /* 0x000000040d0c7825 */ /* 0x000fe200078e0216 */
[----:B--2---:R-:W-:Y:S02]  /*0f10*/  SEL R40, R40, 0xff800000, P3 ;  /* 0xff80000028287807 */ /* 0x004fe40001800000 */
[----:B------:R-:W-:-:S04]  /*0f20*/  FSETP.NAN.AND P3, PT, R27, R27, PT ;  /* 0x0000001b1b00720b */ /* 0x000fc80003f68000 */
[----:B------:R-:W-:Y:S02]  /*0f30*/  @P4 FSEL R27, R27, R2, P3 ;  /* 0x000000021b1b4208 */ /* 0x000fe40001800000 */
[-C--:B------:R-:W-:Y:S02]  /*0f40*/  FSETP.GEU.AND P4, PT, R43, R40.reuse, PT ;  /* 0x000000282b00720b */ /* 0x080fe40003f8e000 */
[----:B------:R-:W-:Y:S01]  /*0f50*/  FSETP.NAN.AND P3, PT, R40, R40, PT ;  /* 0x000000282800720b */ /* 0x000fe20003f68000 */
[----:B------:R-:W-:-:S10]  /*0f60*/  IMAD.MOV.U32 R2, RZ, RZ, RZ ;  /* 0x000000ffff027224 */ /* 0x000fd400078e00ff */
[----:B------:R-:W-:Y:S02]  /*0f70*/  @P4 FSEL R40, R40, R43, P3 ;  /* 0x0000002b28284208 */ /* 0x000fe40001800000 */
[----:B------:R-:W-:-:S13]  /*0f80*/  ISETP.LT.AND P3, PT, R39, 0x100, P2 ;  /* 0x000001002700780c */ /* 0x000fda0001761270 */
[----:B------:R-:W2:Y:S01]  /*0f90*/  @P3 LDG.E.EL R2, desc[UR6][R12.64] ;  /* 0x000000060c023981 */ /* 0x000ea2000c2e1900 */
[----:B------:R-:W-:Y:S02]  /*0fa0*/  P2R R21, PR, RZ, 0x20 ;  /* 0x00000020ff157803 */ /* 0x000fe40000000000 */
[----:B------:R-:W-:Y:S02]  /*0fb0*/  P2R R38, PR, RZ, 0x10 ;  /* 0x00000010ff267803 */ /* 0x000fe40000000000 */
[----:B------:R-:W-:Y:S02]  /*0fc0*/  ISETP.LT.AND P2, PT, R37, 0x100, P2 ;  /* 0x000001002500780c */ /* 0x000fe40001741270 */
[----:B--2---:R-:W-:-:S04]  /*0fd0*/  SEL R2, R2, 0xff800000, P3 ;  /* 0xff80000002027807 */ /* 0x004fc80001800000 */
[-C--:B------:R-:W-:Y:S02]  /*0fe0*/  FSETP.GEU.AND P5, PT, R35, R2.reuse, PT ;  /* 0x000000022300720b */ /* 0x080fe40003fae000 */
[----:B------:R-:W-:-:S11]  /*0ff0*/  FSETP.NAN.AND P4, PT, R2, R2, PT ;  /* 0x000000020200720b */ /* 0x000fd60003f88000 */
[----:B------:R-:W-:Y:S01]  /*1000*/  @P5 FSEL R2, R2, R35, P4 ;  /* 0x0000002302025208 */ /* 0x000fe20002000000 */
[----:B------:R-:W-:-:S04]  /*1010*/  IMAD R35, R37, 0x400, R42 ;  /* 0x0000040025237824 */ /* 0x000fc800078e022a */
[----:B------:R-:W-:-:S05]  /*1020*/  IMAD.WIDE R34, R35, 0x4, R22 ;  /* 0x0000000423227825 */ /* 0x000fca00078e0216 */
[----:B------:R-:W2:Y:S01]  /*1030*/  @P2 LDG.E.EL R36, desc[UR6][R34.64] ;  /* 0x0000000622242981 */ /* 0x000ea2000c2e1900 */
[----:B------:R-:W-:Y:S01]  /*1040*/  P2R R13, PR, RZ, 0x20 ;  /* 0x00000020ff0d7803 */ /* 0x000fe20000000000 */
[----:B------:R-:W-:Y:S02]  /*1050*/  IMAD R25, R39, 0x400, R4 ;  /* 0x0000040027197824 */ /* 0x000fe400078e0204 */
[----:B------:R-:W-:Y:S02]  /*1060*/  IMAD.MOV.U32 R43, RZ, RZ, RZ ;  /* 0x000000ffff2b7224 */ /* 0x000fe400078e00ff */
[----:B------:R-:W-:-:S05]  /*1070*/  IMAD.WIDE R24, R25, 0x4, R22 ;  /* 0x0000000419187825 */ /* 0x000fca00078e0216 */
[----:B------:R-:W3:Y:S01]  /*1080*/  @P3 LDG.E.EL R43, desc[UR6][R24.64] ;  /* 0x00000006182b3981 */ /* 0x000ee2000c2e1900 */
[----:B--2---:R-:W-:-:S04]  /*1090*/  SEL R36, R36, 0xff800000, P2 ;  /* 0xff80000024247807 */ /* 0x004fc80001000000 */
[-C--:B------:R-:W-:Y:S02]  /*10a0*/  FSETP.GEU.AND P5, PT, R9, R36.reuse, PT ;  /* 0x000000240900720b */ /* 0x080fe40003fae000 */
[----:B------:R-:W-:-:S11]  /*10b0*/  FSETP.NAN.AND P4, PT, R36, R36, PT ;  /* 0x000000242400720b */ /* 0x000fd60003f88000 */
[----:B------:R-:W-:Y:S01]  /*10c0*/  @P5 FSEL R36, R36, R9, P4 ;  /* 0x0000000924245208 */ /* 0x000fe20002000000 */
[----:B------:R-:W-:Y:S02]  /*10d0*/  IMAD R9, R37, 0x400, R4 ;  /* 0x0000040025097824 */ /* 0x000fe400078e0204 */
[----:B------:R-:W-:Y:S02]  /*10e0*/  IMAD.MOV.U32 R4, RZ, RZ, RZ ;  /* 0x000000ffff047224 */ /* 0x000fe400078e00ff */
[----:B------:R-:W-:-:S05]  /*10f0*/  IMAD.WIDE R34, R9, 0x4, R22 ;  /* 0x0000000409227825 */ /* 0x000fca00078e0216 */
[----:B------:R1:W2:Y:S01]  /*1100*/  @P2 LDG.E.EL R4, desc[UR6][R34.64] ;  /* 0x0000000622042981 */ /* 0x0002a2000c2e1900 */
[----:B---3--:R-:W-:Y:S02]  /*1110*/  SEL R43, R43, 0xff800000, P3 ;  /* 0xff8000002b2b7807 */ /* 0x008fe40001800000 */
[----:B------:R-:W-:Y:S02]  /*1120*/  P2R R12, PR, RZ, 0x20 ;  /* 0x00000020ff0c7803 */ /* 0x000fe40000000000 */
[----:B------:R-:W-:Y:S01]  /*1130*/  FSETP.GEU.AND P5, PT, R2, R43, PT ;  /* 0x0000002b0200720b */ /* 0x000fe20003fae000 */
[----:B------:R-:W-:-:S04]  /*1140*/  IMAD R25, R39, 0x400, R26 ;  /* 0x0000040027197824 */ /* 0x000fc800078e021a */
[----:B------:R-:W-:-:S04]  /*1150*/  IMAD.WIDE R24, R25, 0x4, R22 ;  /* 0x0000000419187825 */ /* 0x000fc800078e0216 */
[----:B-1----:R-:W-:Y:S02]  /*1160*/  IMAD R35, R37, 0x400, R26 ;  /* 0x0000040025237824 */ /* 0x002fe400078e021a */
[----:B------:R-:W-:Y:S01]  /*1170*/  IMAD.MOV.U32 R26, RZ, RZ, RZ ;  /* 0x000000ffff1a7224 */ /* 0x000fe200078e00ff */
[----:B--2---:R-:W-:-:S04]  /*1180*/  SEL R4, R4, 0xff800000, P2 ;  /* 0xff80000004047807 */ /* 0x004fc80001000000 */
[----:B------:R-:W-:Y:S02]  /*1190*/  FSETP.GEU.AND P3, PT, R36, R4, PT ;  /* 0x000000042400720b */ /* 0x000fe40003f6e000 */
[----:B------:R-:W-:-:S04]  /*11a0*/  FSETP.NAN.AND P2, PT, R43, R43, PT ;  /* 0x0000002b2b00720b */ /* 0x000fc80003f48000 */
[----:B------:R-:W-:Y:S02]  /*11b0*/  @P5 FSEL R43, R43, R2, P2 ;  /* 0x000000022b2b5208 */ /* 0x000fe40001000000 */
[----:B------:R-:W-:-:S05]  /*11c0*/  FSETP.NAN.AND P2, PT, R4, R4, PT ;  /* 0x000000040400720b */ /* 0x000fca0003f48000 */
[----:B------:R-:W-:Y:S02]  /*11d0*/  @P3 FSEL R4, R4, R36, P2 ;  /* 0x0000002404043208 */ /* 0x000fe40001000000 */
[----:B------:R-:W-:Y:S01]  /*11e0*/  ISETP.LT.AND P2, PT, R39, 0x100, P1 ;  /* 0x000001002700780c */ /* 0x000fe20000f41270 */
[----:B------:R-:W-:Y:S01]  /*11f0*/  IMAD.MOV.U32 R2, RZ, RZ, RZ ;  /* 0x000000ffff027224 */ /* 0x000fe200078e00ff */
[----:B------:R-:W-:-:S11]  /*1200*/  ISETP.LT.AND P1, PT, R37, 0x100, P1 ;  /* 0x000001002500780c */ /* 0x000fd60000f21270 */
[----:B------:R1:W2:Y:S02]  /*1210*/  @P2 LDG.E.EL R2, desc[UR6][R24.64] ;  /* 0x0000000618022981 */ /* 0x0002a4000c2e1900 */
[----:B-1----:R-:W-:-:S05]  /*1220*/  IMAD.WIDE R24, R35, 0x4, R22 ;  /* 0x0000000423187825 */ /* 0x002fca00078e0216 */
[----:B------:R-:W3:Y:S01]  /*1230*/  @P1 LDG.E.EL R26, desc[UR6][R24.64] ;  /* 0x00000006181a1981 */ /* 0x000ee2000c2e1900 */
[----:B------:R-:W-:Y:S02]  /*1240*/  P2R R34, PR, RZ, 0x8 ;  /* 0x00000008ff227803 */ /* 0x000fe40000000000 */
[----:B------:R-:W-:Y:S02]  /*1250*/  P2R R30, PR, RZ, 0x40 ;  /* 0x00000040ff1e7803 */ /* 0x000fe40000000000 */
        /* <DEDUP_REMOVED lines=8> */
[----:B------:R-:W-:-:S04]  /*12e0*/  ISETP.GT.AND P1, PT, R8, -0x1, P0 ;  /* 0xffffffff0800780c */ /* 0x000fc80000724270 */
[----:B------:R-:W-:Y:S01]  /*12f0*/  ISETP.LT.AND P1, PT, R6, 0x100, P1 ;  /* 0x000001000600780c */ /* 0x000fe20000f21270 */
[----:B------:R-:W-:-:S03]  /*1300*/  VIADD R8, R42, 0x20 ;  /* 0x000000202a087836 */ /* 0x000fc60000000000 */
[C---:B------:R-:W-:Y:S01]  /*1310*/  ISETP.LT.AND P0, PT, R41.reuse, 0x100, P1 ;  /* 0x000001002900780c */ /* 0x040fe20000f01270 */
[----:B------:R-:W-:-:S04]  /*1320*/  IMAD R43, R41, 0x400, R8 ;  /* 0x00000400292b7824 */ /* 0x000fc800078e0208 */
[----:B------:R-:W-:-:S08]  /*1330*/  IMAD.WIDE R24, R43, 0x4, R22 ;  /* 0x000000042b187825 */ /* 0x000fd000078e0216 */
[----:B------:R1:W2:Y:S01]  /*1340*/  @P0 LDG.E.EL R44, desc[UR6][R24.64] ;  /* 0x00000006182c0981 */ /* 0x0002a2000c2e1900 */
[----:B------:R-:W-:Y:S01]  /*1350*/  P2R R9, PR, RZ, 0x20 ;  /* 0x00000020ff097803 */ /* 0x000fe20000000000 */
[----:B------:R-:W-:Y:S02]  /*1360*/  IMAD.MOV.U32 R43, RZ, RZ, RZ ;  /* 0x000000ffff2b7224 */ /* 0x000fe400078e00ff */
[----:B------:R-:W-:-:S04]  /*1370*/  VIADD R42, R42, 0x21 ;  /* 0x000000212a2a7836 */ /* 0x000fc80000000000 */
[----:B-1----:R-:W-:Y:S02]  /*1380*/  IMAD R25, R41, 0x400, R42 ;  /* 0x0000040029197824 */ /* 0x002fe400078e022a */
[----:B------:R-:W-:Y:S02]  /*1390*/  IMAD.MOV.U32 R41, RZ, RZ, RZ ;  /* 0x000000ffff297224 */ /* 0x000fe400078e00ff */
[----:B------:R-:W-:-:S05]  /*13a0*/  IMAD.WIDE R24, R25, 0x4, R22 ;  /* 0x0000000419187825 */ /* 0x000fca00078e0216 */
[----:B------:R-:W3:Y:S01]  /*13b0*/  @P0 LDG.E.EL R41, desc[UR6][R24.64] ;  /* 0x0000000618290981 */ /* 0x000ee2000c2e1900 */
[----:B--2---:R-:W-:-:S04]  /*13c0*/  SEL R44, R44, 0xff800000, P0 ;  /* 0xff8000002c2c7807 */ /* 0x004fc80000000000 */
[-C--:B------:R-:W-:Y:S02]  /*13d0*/  FSETP.GEU.AND P5, PT, R27, R44.reuse, PT ;  /* 0x0000002c1b00720b */ /* 0x080fe40003fae000 */
[----:B------:R-:W-:-:S11]  /*13e0*/  FSETP.NAN.AND P2, PT, R44, R44, PT ;  /* 0x0000002c2c00720b */ /* 0x000fd60003f48000 */
[----:B------:R-:W-:Y:S02]  /*13f0*/  @P5 FSEL R44, R44, R27, P2 ;  /* 0x0000001b2c2c5208 */ /* 0x000fe40001000000 */
[C---:B------:R-:W-:Y:S01]  /*1400*/  ISETP.LT.AND P2, PT, R45.reuse, 0x100, P1 ;  /* 0x000001002d00780c */ /* 0x040fe20000f41270 */
[----:B------:R-:W-:-:S04]  /*1410*/  IMAD R27, R45, 0x400, R8 ;  /* 0x000004002d1b7824 */ /* 0x000fc800078e0208 */
[----:B------:R-:W-:-:S08]  /*1420*/  IMAD.WIDE R26, R27, 0x4, R22 ;  /* 0x000000041b1a7825 */ /* 0x000fd000078e0216 */
[----:B------:R1:W2:Y:S02]  /*1430*/  @P2 LDG.E.EL R43, desc[UR6][R26.64] ;  /* 0x000000061a2b2981 */ /* 0x0002a4000c2e1900 */
[----:B-1----:R-:W-:Y:S02]  /*1440*/  IMAD R27, R45, 0x400, R42 ;  /* 0x000004002d1b7824 */ /* 0x002fe400078e022a */
[----:B------:R-:W-:Y:S02]  /*1450*/  IMAD.MOV.U32 R45, RZ, RZ, RZ ;  /* 0x000000ffff2d7224 */ /* 0x000fe400078e00ff */
[----:B------:R-:W-:-:S05]  /*1460*/  IMAD.WIDE R26, R27, 0x4, R22 ;  /* 0x000000041b1a7825 */ /* 0x000fca00078e0216 */
[----:B------:R-:W4:Y:S01]  /*1470*/  @P2 LDG.E.EL R45, desc[UR6][R26.64] ;  /* 0x000000061a2d2981 */ /* 0x000f22000c2e1900 */
[----:B------:R-:W-:Y:S02]  /*1480*/  P2R R36, PR, RZ, 0x8 ;  /* 0x00000008ff247803 */ /* 0x000fe40000000000 */
[----:B---3--:R-:W-:Y:S02]  /*1490*/  SEL R41, R41, 0xff800000, P0 ;  /* 0xff80000029297807 */ /* 0x008fe40000000000 */
[----:B------:R-:W-:Y:S02]  /*14a0*/  P2R R4, PR, RZ, 0x40 ;  /* 0x00000040ff047803 */ /* 0x000fe40000000000 */
[-C--:B------:R-:W-:Y:S02]  /*14b0*/  FSETP.GEU.AND P6, PT, R44, R41.reuse, PT ;  /* 0x000000292c00720b */ /* 0x080fe40003fce000 */
[----:B------:R-:W-:Y:S01]  /*14c0*/  FSETP.NAN.AND P0, PT, R41, R41, PT ;  /* 0x000000292900720b */ /* 0x000fe20003f08000 */
[----:B------:R-:W-:-:S10]  /*14d0*/  IMAD R25, R39, 0x400, R8 ;  /* 0x0000040027197824 */ /* 0x000fd400078e0208 */
[----:B------:R-:W-:Y:S01]  /*14e0*/  @P6 SEL R41, R41, R44, P0 ;  /* 0x0000002c29296207 */ /* 0x000fe20000000000 */
[----:B------:R-:W-:-:S04]  /*14f0*/  IMAD.WIDE R24, R25, 0x4, R22 ;  /* 0x0000000419187825 */ /* 0x000fc800078e0216 */
[----:B------:R-:W-:Y:S02]  /*1500*/  IMAD R8, R37, 0x400, R8 ;  /* 0x0000040025087824 */ /* 0x000fe400078e0208 */
[----:B------:R-:W-:Y:S01]  /*1510*/  IMAD.MOV.U32 R44, RZ, RZ, RZ ;  /* 0x000000ffff2c7224 */ /* 0x000fe200078e00ff */
[----:B--2---:R-:W-:-:S04]  /*1520*/  SEL R43, R43, 0xff800000, P2 ;  /* 0xff8000002b2b7807 */ /* 0x004fc80001000000 */
[-C--:B------:R-:W-:Y:S02]  /*1530*/  FSETP.GEU.AND P4, PT, R40, R43.reuse, PT ;  /* 0x0000002b2800720b */ /* 0x080fe40003f8e000 */
[----:B------:R-:W-:-:S11]  /*1540*/  FSETP.NAN.AND P3, PT, R43, R43, PT ;  /* 0x0000002b2b00720b */ /* 0x000fd60003f68000 */
[----:B------:R-:W-:Y:S02]  /*1550*/  @P4 FSEL R43, R43, R40, P3 ;  /* 0x000000282b2b4208 */ /* 0x000fe40001800000 */
[----:B----4-:R-:W-:-:S04]  /*1560*/  SEL R45, R45, 0xff800000, P2 ;  /* 0xff8000002d2d7807 */ /* 0x010fc80001000000 */
[-C--:B------:R-:W-:Y:S02]  /*1570*/  FSETP.GEU.AND P2, PT, R43, R45.reuse, PT ;  /* 0x0000002d2b00720b */ /* 0x080fe40003f4e000 */
[----:B------:R-:W-:Y:S02]  /*1580*/  FSETP.NAN.AND P0, PT, R45, R45, PT ;  /* 0x0000002d2d00720b */ /* 0x000fe40003f08000 */
[----:B------:R-:W-:-:S09]  /*1590*/  P2R R27, PR, RZ, 0x4 ;  /* 0x00000004ff1b7803 */ /* 0x000fd20000000000 */
[----:B------:R-:W-:Y:S02]  /*15a0*/  @P2 SEL R45, R45, R43, P0 ;  /* 0x0000002b2d2d2207 */ /* 0x000fe40000000000 */
[----:B------:R-:W-:Y:S01]  /*15b0*/  ISETP.LT.AND P2, PT, R39, 0x100, P1 ;  /* 0x000001002700780c */ /* 0x000fe20000f41270 */
[----:B------:R-:W-:Y:S01]  /*15c0*/  IMAD.MOV.U32 R43, RZ, RZ, RZ ;  /* 0x000000ffff2b7224 */ /* 0x000fe200078e00ff */
[----:B------:R-:W-:-:S11]  /*15d0*/  ISETP.LT.AND P1, PT, R37, 0x100, P1 ;  /* 0x000001002500780c */ /* 0x000fd60000f21270 */
[----:B------:R1:W2:Y:S02]  /*15e0*/  @P2 LDG.E.EL R43, desc[UR6][R24.64] ;  /* 0x00000006182b2981 */ /* 0x0002a4000c2e1900 */
[----:B-1----:R-:W-:-:S05]  /*15f0*/  IMAD.WIDE R24, R8, 0x4, R22 ;  /* 0x0000000408187825 */ /* 0x002fca00078e0216 */
[----:B------:R-:W3:Y:S01]  /*1600*/  @P1 LDG.E.EL R44, desc[UR6][R24.64] ;  /* 0x00000006182c1981 */ /* 0x000ee2000c2e1900 */
[----:B------:R-:W-:Y:S01]  /*1610*/  P2R R40, PR, RZ, 0x10 ;  /* 0x00000010ff287803 */ /* 0x000fe20000000000 */
[----:B------:R-:W-:Y:S01]  /*1620*/  IMAD R37, R37, 0x400, R42 ;  /* 0x0000040025257824 */ /* 0x000fe200078e022a */
[----:B--2---:R-:W-:-:S04]  /*1630*/  SEL R43, R43, 0xff800000, P2 ;  /* 0xff8000002b2b7807 */ /* 0x004fc80001000000 */
[-C--:B------:R-:W-:Y:S02]  /*1640*/  FSETP.GEU.AND P0, PT, R2, R43.reuse, PT ;  /* 0x0000002b0200720b */ /* 0x080fe40003f0e000 */
[----:B------:R-:W-:Y:S02]  /*1650*/  FSETP.NAN.AND P3, PT, R43, R43, PT ;  /* 0x0000002b2b00720b */ /* 0x000fe40003f68000 */
[----:B---3--:R-:W-:-:S09]  /*1660*/  SEL R8, R44, 0xff800000, P1 ;  /* 0xff8000002c087807 */ /* 0x008fd20000800000 */
[----:B------:R-:W-:Y:S02]  /*1670*/  @P0 FSEL R43, R43, R2, P3 ;  /* 0x000000022b2b0208 */ /* 0x000fe40001800000 */
[-C--:B------:R-:W-:Y:S02]  /*1680*/  FSETP.GEU.AND P3, PT, R35, R8.reuse, PT ;  /* 0x000000082300720b */ /* 0x080fe40003f6e000 */
[----:B------:R-:W-:Y:S02]  /*1690*/  FSETP.NAN.AND P4, PT, R8, R8, PT ;  /* 0x000000080800720b */ /* 0x000fe40003f88000 */
[----:B------:R-:W-:-:S09]  /*16a0*/  P2R R24, PR, RZ, 0x8 ;  /* 0x00000008ff187803 */ /* 0x000fd20000000000 */
[----:B------:R-:W-:Y:S02]  /*16b0*/  @P3 FSEL R8, R8, R35, P4 ;  /* 0x0000002308083208 */ /* 0x000fe40002000000 */
[----:B------:R-:W-:-:S04]  /*16c0*/  ISETP.NE.AND P3, PT, R9, RZ, PT ;  /* 0x000000ff0900720c */ /* 0x000fc80003f65270 */
[----:B------:R-:W-:Y:S02]  /*16d0*/  P2R R9, PR, RZ, 0x8 ;  /* 0x00000008ff097803 */ /* 0x000fe40000000000 */
        /* <DEDUP_REMOVED lines=10> */
[----:B------:R-:W-:Y:S01]  /*1780*/  ISETP.NE.AND P3, PT, R15, RZ, PT ;  /* 0x000000ff0f00720c */ /* 0x000fe20003f65270 */
[----:B------:R-:W-:Y:S01]  /*1790*/  IMAD R15, R39, 0x400, R42 ;  /* 0x00000400270f7824 */ /* 0x000fe200078e022a */
[----:B------:R-:W-:Y:S02]  /*17a0*/  P2R R2, PR, RZ, 0x1 ;  /* 0x00000001ff027803 */ /* 0x000fe40000000000 */
[----:B------:R-:W-:Y:S01]  /*17b0*/  ISETP.NE.AND P0, PT, R34, RZ, PT ;  /* 0x000000ff2200720c */ /* 0x000fe20003f05270 */
[----:B------:R-:W-:Y:S02]  /*17c0*/  IMAD.MOV.U32 R34, RZ, RZ, RZ ;  /* 0x000000ffff227224 */ /* 0x000fe400078e00ff */
[----:B------:R-:W-:-:S05]  /*17d0*/  IMAD.WIDE R14, R15, 0x4, R22 ;  /* 0x000000040f0e7825 */ /* 0x000fca00078e0216 */
[----:B------:R-:W2:Y:S01]  /*17e0*/  @P2 LDG.E.EL R34, desc[UR6][R14.64] ;  /* 0x000000060e222981 */ /* 0x000ea2000c2e1900 */
[----:B------:R-:W-:Y:S01]  /*17f0*/  ISETP.NE.AND P4, PT, R7, RZ, PT ;  /* 0x000000ff0700720c */ /* 0x000fe20003f85270 */
[----:B------:R-:W-:Y:S02]  /*1800*/  IMAD.MOV.U32 R7, RZ, RZ, RZ ;  /* 0x000000ffff077224 */ /* 0x000fe400078e00ff */
[----:B------:R-:W-:-:S05]  /*1810*/  IMAD.WIDE R22, R37, 0x4, R22 ;  /* 0x0000000425167825 */ /* 0x000fca00078e0216 */
[----:B------:R-:W3:Y:S01]  /*1820*/  @P1 LDG.E.EL R7, desc[UR6][R22.64] ;  /* 0x0000000616071981 */ /* 0x000ee2000c2e1900 */
        /* <DEDUP_REMOVED lines=25> */
[----:B------:R-:W-:Y:S02]  /*19c0*/  P2R R6, PR, RZ, 0x20 ;  /* 0x00000020ff067803 */ /* 0x000fe40000000000 */
[----:B------:R-:W-:Y:S02]  /*19d0*/  ISETP.NE.AND P5, PT, R38, RZ, PT ;  /* 0x000000ff2600720c */ /* 0x000fe40003fa5270 */
[----:B------:R-:W-:Y:S02]  /*19e0*/  P2R R26, PR, RZ, 0x40 ;  /* 0x00000040ff1a7803 */ /* 0x000fe40000000000 */
[----:B------:R-:W-:Y:S01]  /*19f0*/  ISETP.NE.AND P6, PT, R36, RZ, PT ;  /* 0x000000ff2400720c */ /* 0x000fe20003fc5270 */
[----:B------:R-:W-:Y:S01]  /*1a00*/  UPRMT UR4, UR5, 0x654, UR4 ;  /* 0x0000065405047896 */ /* 0x000fe20008000004 */
[----:B--2---:R-:W-:-:S04]  /*1a10*/  SEL R34, R34, 0xff800000, P2 ;  /* 0xff80000022227807 */ /* 0x004fc80001000000 */
[-C--:B------:R-:W-:Y:S02]  /*1a20*/  FSETP.GEU.AND P2, PT, R43, R34.reuse, PT ;  /* 0x000000222b00720b */ /* 0x080fe40003f4e000 */
[----:B---3--:R-:W-:Y:S02]  /*1a30*/  SEL R7, R7, 0xff800000, P1 ;  /* 0xff80000007077807 */ /* 0x008fe40000800000 */
[----:B------:R-:W-:-:S09]  /*1a40*/  FSETP.NAN.AND P1, PT, R34, R34, PT ;  /* 0x000000222200720b */ /* 0x000fd20003f28000 */
[----:B------:R-:W-:Y:S02]  /*1a50*/  @P2 SEL R34, R34, R43, P1 ;  /* 0x0000002b22222207 */ /* 0x000fe40000800000 */
[-C--:B------:R-:W-:Y:S02]  /*1a60*/  FSETP.GEU.AND P1, PT, R8, R7.reuse, PT ;  /* 0x000000070800720b */ /* 0x080fe40003f2e000 */
[----:B------:R-:W-:-:S11]  /*1a70*/  FSETP.NAN.AND P3, PT, R7, R7, PT ;  /* 0x000000070700720b */ /* 0x000fd60003f68000 */
[----:B------:R-:W-:Y:S02]  /*1a80*/  @P1 SEL R7, R7, R8, P3 ;  /* 0x0000000807071207 */ /* 0x000fe40001800000 */
[----:B------:R-:W-:-:S04]  /*1a90*/  ISETP.NE.AND P3, PT, R33, RZ, PT ;  /* 0x000000ff2100720c */ /* 0x000fc80003f65270 */
[----:B------:R-:W-:Y:S02]  /*1aa0*/  SEL R8, RZ, 0x1, !P3 ;  /* 0x00000001ff087807 */ /* 0x000fe40005800000 */
[----:B------:R-:W-:-:S04]  /*1ab0*/  ISETP.NE.AND P3, PT, R32, RZ, PT ;  /* 0x000000ff2000720c */ /* 0x000fc80003f65270 */
[----:B------:R-:W-:Y:S02]  /*1ac0*/  SEL R14, RZ, 0x1, !P3 ;  /* 0x00000001ff0e7807 */ /* 0x000fe40005800000 */
[----:B------:R-:W-:-:S04]  /*1ad0*/  ISETP.NE.AND P3, PT, R31, RZ, PT ;  /* 0x000000ff1f00720c */ /* 0x000fc80003f65270 */
[----:B------:R-:W-:Y:S02]  /*1ae0*/  SEL R15, RZ, 0x1, !P3 ;  /* 0x00000001ff0f7807 */ /* 0x000fe40005800000 */
[----:B------:R-:W-:-:S04]  /*1af0*/  ISETP.NE.AND P3, PT, R30, RZ, PT ;  /* 0x000000ff1e00720c */ /* 0x000fc80003f65270 */
[----:B------:R-:W-:Y:S02]  /*1b00*/  SEL R22, RZ, 0x1, !P3 ;  /* 0x00000001ff167807 */ /* 0x000fe40005800000 */
[----:B------:R-:W-:-:S04]  /*1b10*/  ISETP.NE.AND P3, PT, R29, RZ, PT ;  /* 0x000000ff1d00720c */ /* 0x000fc80003f65270 */
[----:B------:R-:W-:Y:S02]  /*1b20*/  SEL R8, R8, 0x2, P3 ;  /* 0x0000000208087807 */ /* 0x000fe40001800000 */
        /* <DEDUP_REMOVED lines=26> */
[----:B------:R-:W-:Y:S02]  /*1cd0*/  SEL R8, R8, 0x6, P4 ;  /* 0x0000000608087807 */ /* 0x000fe40002000000 */
[----:B------:R-:W-:Y:S02]  /*1ce0*/  SEL R14, R14, 0x6, P5 ;  /* 0x000000060e0e7807 */ /* 0x000fe40002800000 */
[----:B------:R-:W-:-:S04]  /*1cf0*/  ISETP.NE.AND P5, PT, R6, RZ, PT ;  /* 0x000000ff0600720c */ /* 0x000fc80003fa5270 */
[----:B------:R-:W-:Y:S02]  /*1d00*/  SEL R13, R8, 0x7, P5 ;  /* 0x00000007080d7807 */ /* 0x000fe40002800000 */
[----:B------:R-:W1:Y:S01]  /*1d10*/  S2R R8, SR_TID.X ;  /* 0x0000000000087919 */ /* 0x000e620000002100 */
[----:B------:R-:W-:-:S04]  /*1d20*/  ISETP.NE.AND P3, PT, R9, RZ, PT ;  /* 0x000000ff0900720c */ /* 0x000fc80003f65270 */
[----:B------:R-:W-:Y:S02]  /*1d30*/  SEL R15, R15, 0x5, P3 ;  /* 0x000000050f0f7807 */ /* 0x000fe40001800000 */
[----:B------:R-:W-:Y:S02]  /*1d40*/  SEL R12, R22, 0x5, P0 ;  /* 0x00000005160c7807 */ /* 0x000fe40000000000 */
[----:B------:R-:W-:Y:S02]  /*1d50*/  SEL R6, R15, 0x6, P6 ;  /* 0x000000060f067807 */ /* 0x000fe40003000000 */
[----:B------:R-:W-:Y:S02]  /*1d60*/  ISETP.NE.AND P0, PT, R2, RZ, PT ;  /* 0x000000ff0200720c */ /* 0x000fe40003f05270 */
[----:B------:R-:W-:Y:S02]  /*1d70*/  ISETP.NE.AND P6, PT, R4, RZ, PT ;  /* 0x000000ff0400720c */ /* 0x000fe40003fc5270 */
[----:B-1----:R-:W-:-:S02]  /*1d80*/  SHF.R.U32.HI R4, RZ, 0x1, R8 ;  /* 0x00000001ff047819 */ /* 0x002fc40000011608 */
[C---:B------:R-:W-:Y:S02]  /*1d90*/  LOP3.LUT R2, R8.reuse, 0x40, RZ, 0xc0, !PT ;  /* 0x0000004008027812 */ /* 0x040fe400078ec0ff */
[----:B------:R-:W-:Y:S02]  /*1da0*/  LOP3.LUT R9, R8, 0x1, RZ, 0xc0, !PT ;  /* 0x0000000108097812 */ /* 0x000fe400078ec0ff */
[----:B------:R-:W-:Y:S02]  /*1db0*/  SGXT.U32 R4, R4, 0x5 ;  /* 0x000000050404781a */ /* 0x000fe40000000000 */
[----:B------:R-:W-:Y:S01]  /*1dc0*/  SHF.R.U32.HI R11, RZ, 0x1, R2 ;  /* 0x00000001ff0b7819 */ /* 0x000fe20000011602 */
[----:B------:R-:W-:-:S03]  /*1dd0*/  IMAD.SHL.U32 R2, R9, 0x100, RZ ;  /* 0x0000010009027824 */ /* 0x000fc600078e00ff */
[----:B------:R-:W-:-:S04]  /*1de0*/  LOP3.LUT R11, R4, R11, RZ, 0xfc, !PT ;  /* 0x0000000b040b7212 */ /* 0x000fc800078efcff */
[----:B------:R-:W-:-:S05]  /*1df0*/  LOP3.LUT R2, R11, R2, RZ, 0xfc, !PT ;  /* 0x000000020b027212 */ /* 0x000fca00078efcff */
[----:B------:R-:W-:-:S05]  /*1e00*/  IMAD R2, R9, 0x4, R2 ;  /* 0x0000000409027824 */ /* 0x000fca00078e0202 */
[----:B------:R-:W-:Y:S01]  /*1e10*/  LEA R18, R2, UR4, 0x2 ;  /* 0x0000000402127c11 */ /* 0x000fe2000f8e10ff */
[----:B------:R-:W-:-:S04]  /*1e20*/  IMAD.SHL.U32 R4, R8, 0x4, RZ ;  /* 0x0000000408047824 */ /* 0x000fc800078e00ff */
[----:B------:R-:W-:Y:S04]  /*1e30*/  STS [R18], R41 ;  /* 0x0000002912007388 */ /* 0x000fe80000000800 */
[----:B------:R-:W-:Y:S04]  /*1e40*/  STS [R18+0x100], R45 ;  /* 0x0001002d12007388 */ /* 0x000fe80000000800 */
[----:B------:R-:W-:Y:S04]  /*1e50*/  STS [R18+0x200], R34 ;  /* 0x0002002212007388 */ /* 0x000fe80000000800 */
[----:B------:R1:W-:Y:S01]  /*1e60*/  STS [R18+0x300], R7 ;  /* 0x0003000712007388 */ /* 0x0003e20000000800 */
[----:B------:R-:W-:-:S02]  /*1e70*/  SHF.R.U32.HI R8, RZ, 0x4, R8 ;  /* 0x00000004ff087819 */ /* 0x000fc40000011608 */
[----:B------:R-:W-:Y:S02]  /*1e80*/  LOP3.LUT R4, R4, 0x1fc, RZ, 0xc0, !PT ;  /* 0x000001fc04047812 */ /* 0x000fe400078ec0ff */
[----:B------:R-:W-:-:S05]  /*1e90*/  LOP3.LUT R9, R8, 0x4, RZ, 0xc0, !PT ;  /* 0x0000000408097812 */ /* 0x000fca00078ec0ff */
[----:B------:R-:W-:Y:S02]  /*1ea0*/  IMAD.IADD R4, R4, 0x1, R9 ;  /* 0x0000000104047824 */ /* 0x000fe400078e0209 */
[----:B------:R-:W-:-:S03]  /*1eb0*/  IMAD.SHL.U32 R8, R3, 0x4, RZ ;  /* 0x0000000403087824 */ /* 0x000fc600078e00ff */
[----:B------:R-:W-:Y:S02]  /*1ec0*/  LEA R9, R4, UR4, 0x2 ;  /* 0x0000000404097c11 */ /* 0x000fe4000f8e10ff */
[----:B------:R-:W-:Y:S01]  /*1ed0*/  LOP3.LUT R16, R8, 0xfc, RZ, 0xc0, !PT ;  /* 0x000000fc08107812 */ /* 0x000fe200078ec0ff */
[----:B------:R-:W-:Y:S03]  /*1ee0*/  BAR.SYNC.DEFER_BLOCKING 0x0 ;  /* 0x0000000000007b1d */ /* 0x000fe60000010000 */
[----:B------:R-:W-:Y:S02]  /*1ef0*/  PRMT R5, R16, 0x6540, R5 ;  /* 0x0000654010057816 */ /* 0x000fe40000000005 */
[----:B------:R-:W-:-:S03]  /*1f00*/  SHF.R.U32.HI R3, RZ, 0x6, R3 ;  /* 0x00000006ff037819 */ /* 0x000fc60000011603 */
[----:B------:R-:W2:Y:S01]  /*1f10*/  LDC.64 R16, c[0x0][0x218] ;  /* 0x00008600ff107b82 */ /* 0x000ea20000000a00 */
[----:B------:R-:W-:Y:S02]  /*1f20*/  SHF.R.S32.HI R20, RZ, 0x1f, R5 ;  /* 0x0000001fff147819 */ /* 0x000fe40000011405 */
[----:B------:R-:W-:Y:S02]  /*1f30*/  SGXT.U32 R3, R3, 0x1 ;  /* 0x000000010303781a */ /* 0x000fe40000000000 */
[----:B------:R-:W-:Y:S01]  /*1f40*/  LEA.HI R20, R20, R5, RZ, 0x6 ;  /* 0x0000000514147211 */ /* 0x000fe200078f30ff */
[----:B------:R-:W3:Y:S03]  /*1f50*/  LDS.128 R8, [R9] ;  /* 0x0000000009087984 */ /* 0x000ee60000000c00 */
[----:B------:R-:W-:Y:S02]  /*1f60*/  LOP3.LUT R22, R20, 0xffffffc0, RZ, 0xc0, !PT ;  /* 0xffffffc014167812 */ /* 0x000fe400078ec0ff */
[----:B------:R-:W-:Y:S01]  /*1f70*/  LOP3.LUT R0, R0, R3, RZ, 0xfc, !PT ;  /* 0x0000000300007212 */ /* 0x000fe200078efcff */
[----:B------:R-:W-:Y:S01]  /*1f80*/  IMAD.SHL.U32 R3, R20, 0x100, RZ ;  /* 0x0000010014037824 */ /* 0x000fe200078e00ff */
[----:B------:R-:W-:Y:S01]  /*1f90*/  ISETP.NE.AND P4, PT, R40, RZ, PT ;  /* 0x000000ff2800720c */ /* 0x000fe20003f85270 */
[C---:B-1----:R-:W-:Y:S01]  /*1fa0*/  IMAD.IADD R7, R5.reuse, 0x1, -R22 ;  /* 0x0000000105077824 */ /* 0x042fe200078e0a16 */
[----:B------:R-:W-:-:S02]  /*1fb0*/  VIMNMX R5, R5, R0, !PT ;  /* 0x0000000005057248 */ /* 0x000fc40007fe0100 */
[----:B------:R-:W-:Y:S01]  /*1fc0*/  LOP3.LUT R3, R3, 0xffffc000, RZ, 0xc0, !PT ;  /* 0xffffc00003037812 */ /* 0x000fe200078ec0ff */
[----:B------:R-:W-:Y:S01]  /*1fd0*/  IMAD R0, R0, 0x40, R7 ;  /* 0x0000004000007824 */ /* 0x000fe200078e0207 */
[----:B------:R-:W-:Y:S02]  /*1fe0*/  SEL R14, R14, 0x7, P4 ;  /* 0x000000070e0e7807 */ /* 0x000fe40002000000 */
[----:B------:R-:W-:Y:S01]  /*1ff0*/  ISETP.GE.AND P4, PT, R5, 0x100, PT ;  /* 0x000001000500780c */ /* 0x000fe20003f86270 */
[----:B------:R-:W-:-:S04]  /*2000*/  IMAD.IADD R3, R0, 0x1, R3 ;  /* 0x0000000100037824 */ /* 0x000fc800078e0203 */
[----:B--2---:R-:W-:Y:S01]  /*2010*/  IMAD.WIDE R16, R3, 0x4, R16 ;  /* 0x0000000403107825 */ /* 0x004fe200078e0210 */
[----:B------:R-:W-:Y:S02]  /*2020*/  ISETP.NE.AND P3, PT, R24, RZ, PT ;  /* 0x000000ff1800720c */ /* 0x000fe40003f65270 */
[----:B------:R-:W-:Y:S02]  /*2030*/  SEL R12, R12, 0x6, P6 ;  /* 0x000000060c0c7807 */ /* 0x000fe40003000000 */
[----:B------:R-:W-:Y:S02]  /*2040*/  ISETP.NE.AND P6, PT, R27, RZ, PT ;  /* 0x000000ff1b00720c */ /* 0x000fe40003fc5270 */
[----:B------:R-:W-:Y:S02]  /*2050*/  ISETP.NE.AND P5, PT, R26, RZ, PT ;  /* 0x000000ff1a00720c */ /* 0x000fe40003fa5270 */
[----:B------:R-:W-:Y:S02]  /*2060*/  SEL R6, R6, 0x7, P0 ;  /* 0x0000000706067807 */ /* 0x000fe40000000000 */
[----:B------:R-:W-:Y:S01]  /*2070*/  SEL R12, R12, 0x7, P3 ;  /* 0x000000070c0c7807 */ /* 0x000fe20001800000 */
[----:B---3--:R1:W-:Y:S01]  /*2080*/  @!P4 STG.E.128 desc[UR6][R16.64], R8 ;  /* 0x000000081000c986 */ /* 0x0083e2000c101d06 */
[----:B------:R-:W-:-:S02]  /*2090*/  SEL R13, R13, 0x8, P5 ;  /* 0x000000080d0d7807 */ /* 0x000fc40002800000 */
[----:B------:R-:W-:Y:S02]  /*20a0*/  SEL R14, R14, 0x8, P6 ;  /* 0x000000080e0e7807 */ /* 0x000fe40003000000 */
[----:B------:R-:W-:Y:S02]  /*20b0*/  SEL R6, R6, 0x8, P2 ;  /* 0x0000000806067807 */ /* 0x000fe40001000000 */
[----:B------:R-:W-:Y:S02]  /*20c0*/  SEL R12, R12, 0x8, P1 ;  /* 0x000000080c0c7807 */ /* 0x000fe40000800000 */
[----:B------:R-:W-:Y:S02]  /*20d0*/  PRMT R5, R13, 0x8880, RZ ;  /* 0x000088800d057816 */ /* 0x000fe400000000ff */
[----:B------:R-:W-:Y:S02]  /*20e0*/  PRMT R14, R14, 0x8880, RZ ;  /* 0x000088800e0e7816 */ /* 0x000fe400000000ff */
[----:B------:R-:W-:-:S02]  /*20f0*/  PRMT R6, R6, 0x8880, RZ ;  /* 0x0000888006067816 */ /* 0x000fc400000000ff */
[----:B------:R-:W-:Y:S02]  /*2100*/  PRMT R12, R12, 0x8880, RZ ;  /* 0x000088800c0c7816 */ /* 0x000fe400000000ff */
[----:B------:R-:W-:Y:S01]  /*2110*/  PRMT R5, R5, 0x7710, RZ ;  /* 0x0000771005057816 */ /* 0x000fe200000000ff */
[----:B------:R-:W-:Y:S01]  /*2120*/  BAR.SYNC.DEFER_BLOCKING 0x0 ;  /* 0x0000000000007b1d */ /* 0x000fe20000010000 */
[----:B-1----:R-:W-:Y:S02]  /*2130*/  PRMT R9, R14, 0x7710, RZ ;  /* 0x000077100e097816 */ /* 0x002fe400000000ff */
[----:B------:R-:W-:Y:S02]  /*2140*/  PRMT R11, R6, 0x7710, RZ ;  /* 0x00007710060b7816 */ /* 0x000fe400000000ff */
[----:B------:R-:W-:Y:S01]  /*2150*/  PRMT R13, R12, 0x7710, RZ ;  /* 0x000077100c0d7816 */ /* 0x000fe200000000ff */
[----:B------:R1:W-:Y:S04]  /*2160*/  STS.U8 [R2+UR4], R5 ;  /* 0x0000000502007988 */ /* 0x0003e80008000004 */
[----:B------:R1:W-:Y:S04]  /*2170*/  STS.U8 [R2+UR4+0x40], R9 ;  /* 0x0000400902007988 */ /* 0x0003e80008000004 */
[----:B------:R1:W-:Y:S04]  /*2180*/  STS.U8 [R2+UR4+0x80], R11 ;  /* 0x0000800b02007988 */ /* 0x0003e80008000004 */
[----:B------:R1:W-:Y:S01]  /*2190*/  STS.U8 [R2+UR4+0xc0], R13 ;  /* 0x0000c00d02007988 */ /* 0x0003e20008000004 */
[----:B------:R-:W-:Y:S01]  /*21a0*/  BAR.SYNC.DEFER_BLOCKING 0x0 ;  /* 0x0000000000007b1d */ /* 0x000fe20000010000 */
[----:B------:R-:W-:-:S04]  /*21b0*/  IADD3 R6, P0, R3, UR8, RZ ;  /* 0x0000000803067c10 */ /* 0x000fc8000ff1e0ff */
[----:B------:R-:W-:Y:S01]  /*21c0*/  LEA.HI.X.SX32 R7, R3, UR9, 0x1, P0 ;  /* 0x0000000903077c11 */ /* 0x000fe200080f0eff */
[----:B-1----:R-:W-:Y:S08]  /*21d0*/  @P4 EXIT ;  /* 0x000000000000494d */ /* 0x002ff00003800000 */
[----:B------:R-:W0:Y:S04]  /*21e0*/  LDS R3, [R4+UR4] ;  /* 0x0000000404037984 */ /* 0x000e280008000800 */
[----:B0-----:R-:W-:Y:S01]  /*21f0*/  STG.E desc[UR6][R6.64], R3 ;  /* 0x0000000306007986 */ /* 0x001fe2000c101906 */
[----:B------:R-:W-:Y:S05]  /*2200*/  EXIT ;  /* 0x000000000000794d */ /* 0x000fea0003800000 */
.L_x_0:
[----:B------:R-:W-:-:S00]  /*2210*/  BRA `(.L_x_0) ;  /* 0xfffffffc00fc7947 */ /* 0x000fc0000383ffff */
[----:B------:R-:W-:-:S00]  /*2220*/  NOP ;  /* 0x0000000000007918 */ /* 0x000fc00000000000 */
        /* <DEDUP_REMOVED lines=13> */
.L_x_1:


//--------------------- .nv.shared.triton_poi_fused_max_pool2d_with_indices_10 --------------------------
	.section	.nv.shared.triton_poi_fused_max_pool2d_with_indices_10,"aw",@nobits
	.sectionflags	@""
	.align	16
	.zero		1024


//--------------------- .nv.constant0.triton_poi_fused_max_pool2d_with_indices_10 --------------------------
	.section	.nv.constant0.triton_poi_fused_max_pool2d_with_indices_10,"a",@progbits
	.sectionflags	@""
	.align	4
.nv.constant0.triton_poi_fused_max_pool2d_with_indices_10:
	.zero		560
